//
// Generated by NVIDIA NVVM Compiler
//
// Compiler Build ID: CL-36424714
// Cuda compilation tools, release 13.0, V13.0.88
// Based on NVVM 20.0.0
//

.version 9.0
.target sm_100
.address_size 64

	// .globl	_Z8condensePfPiS0_
.extern .func  (.param .b32 func_retval0) vprintf
(
	.param .b64 vprintf_param_0,
	.param .b64 vprintf_param_1
)
;
.global .align 4 .b8 precalc_xorwow_matrix[102400];
.global .align 4 .b8 precalc_xorwow_offset_matrix[102400];
.global .align 4 .b8 mrg32k3aM1[2304];
.global .align 4 .b8 mrg32k3aM2[2304];
.global .align 4 .b8 mrg32k3aM1SubSeq[2016];
.global .align 4 .b8 mrg32k3aM2SubSeq[2016];
.global .align 4 .b8 mrg32k3aM1Seq[2304];
.global .align 4 .b8 mrg32k3aM2Seq[2304];
.const .align 8 .b8 __cr_lgamma_table[72];
// _ZZ8condensePfPiS0_E10blockElems has been demoted
// _ZZ8condensePfPiS0_E13blockWritePtr has been demoted
// _ZZ8condensePfPiS0_E12blockReadPtr has been demoted
// _ZZ8condensePfPiS0_E14_globalTruckId has been demoted
// _ZZ8condensePfPiS0_E10blockStuff has been demoted
// _ZZ8condensePfPiS0_E10nThreadOut has been demoted
.global .align 1 .b8 $str[45] = {67, 97, 108, 99, 117, 108, 97, 116, 101, 32, 115, 116, 117, 102, 102, 58, 32, 98, 108, 111, 99, 107, 32, 37, 105, 44, 32, 116, 114, 117, 99, 107, 69, 108, 101, 109, 32, 37, 105, 58, 32, 37, 102, 10};
.global .align 1 .b8 $str$1[45] = {87, 114, 105, 116, 101, 32, 115, 116, 117, 102, 102, 58, 32, 98, 108, 111, 99, 107, 32, 37, 105, 58, 32, 87, 114, 105, 116, 101, 32, 40, 37, 102, 44, 32, 37, 102, 41, 32, 116, 111, 32, 37, 105, 10};

.visible .entry _Z8condensePfPiS0_(
	.param .u64 .ptr .align 1 _Z8condensePfPiS0__param_0,
	.param .u64 .ptr .align 1 _Z8condensePfPiS0__param_1,
	.param .u64 .ptr .align 1 _Z8condensePfPiS0__param_2
)
{
	.local .align 8 .b8 	__local_depot0[88];
	.reg .b64 	%SP;
	.reg .b64 	%SPL;
	.reg .pred 	%p<86>;
	.reg .b32 	%r<1493>;
	.reg .b32 	%f<12>;
	.reg .b64 	%rd<45>;
	.reg .b64 	%fd<8>;
	// demoted variable
	.shared .align 4 .b8 _ZZ8condensePfPiS0_E10blockElems[120];
	// demoted variable
	.shared .align 4 .u32 _ZZ8condensePfPiS0_E13blockWritePtr;
	// demoted variable
	.shared .align 4 .u32 _ZZ8condensePfPiS0_E12blockReadPtr;
	// demoted variable
	.shared .align 4 .u32 _ZZ8condensePfPiS0_E14_globalTruckId;
	// demoted variable
	.shared .align 4 .b8 _ZZ8condensePfPiS0_E10blockStuff[40];
	// demoted variable
	.shared .align 4 .b8 _ZZ8condensePfPiS0_E10nThreadOut[20];
	mov.u64 	%SPL, __local_depot0;
	cvta.local.u64 	%SP, %SPL;
	ld.param.u64 	%rd17, [_Z8condensePfPiS0__param_2];
	cvta.to.global.u64 	%rd1, %rd17;
	add.u64 	%rd2, %SPL, 0;
	add.u64 	%rd3, %SPL, 48;
	mov.u32 	%r1492, %tid.x;
	mov.u32 	%r2, %ntid.x;
	mov.u32 	%r3, %ctaid.x;
	mad.lo.s32 	%r4, %r2, %r3, %r1492;
	mov.b32 	%r1195, -1602194975;
	mov.b32 	%r611, 1931182308;
	st.local.v2.u32 	[%rd2], {%r611, %r1195};
	mov.b32 	%r1193, -123459836;
	mov.b32 	%r1194, -1933643479;
	st.local.v2.u32 	[%rd2+8], {%r1194, %r1193};
	mov.b32 	%r1197, -1719868443;
	mov.b32 	%r1196, -589760388;
	st.local.v2.u32 	[%rd2+16], {%r1196, %r1197};
	setp.eq.s32 	%p1, %r4, 0;
	@%p1 bra 	$L__BB0_115;
	cvt.s64.s32 	%rd44, %r4;
	mov.b32 	%r1180, 0;
	mov.b32 	%r1195, -1602194975;
	mov.b32 	%r1194, -1933643479;
	mov.b32 	%r1193, -123459836;
	mov.b32 	%r1196, -589760388;
	mov.b32 	%r1197, -1719868443;
$L__BB0_2:
	mov.u64 	%rd5, %rd44;
	and.b64  	%rd6, %rd5, 3;
	setp.eq.s64 	%p2, %rd6, 0;
	@%p2 bra 	$L__BB0_114;
	mul.wide.u32 	%rd20, %r1180, 3200;
	mov.u64 	%rd21, precalc_xorwow_matrix;
	add.s64 	%rd7, %rd21, %rd20;
	mov.b32 	%r1193, 0;
	mov.u32 	%r1194, %r1193;
	mov.u32 	%r1195, %r1193;
	mov.u32 	%r1196, %r1193;
	mov.u32 	%r1197, %r1193;
	mov.u32 	%r1186, %r1193;
$L__BB0_4:
	mul.wide.u32 	%rd22, %r1186, 4;
	add.s64 	%rd23, %rd2, %rd22;
	ld.local.u32 	%r17, [%rd23+4];
	shl.b32 	%r18, %r1186, 5;
	mov.b32 	%r1192, 0;
$L__BB0_5:
	.pragma "nounroll";
	shr.u32 	%r620, %r17, %r1192;
	and.b32  	%r621, %r620, 1;
	setp.eq.b32 	%p3, %r621, 1;
	not.pred 	%p4, %p3;
	add.s32 	%r622, %r18, %r1192;
	mul.lo.s32 	%r623, %r622, 5;
	mul.wide.u32 	%rd24, %r623, 4;
	add.s64 	%rd8, %rd7, %rd24;
	@%p4 bra 	$L__BB0_7;
	ld.global.u32 	%r624, [%rd8];
	xor.b32  	%r1195, %r1195, %r624;
	ld.global.u32 	%r625, [%rd8+4];
	xor.b32  	%r1194, %r1194, %r625;
	ld.global.u32 	%r626, [%rd8+8];
	xor.b32  	%r1193, %r1193, %r626;
	ld.global.u32 	%r627, [%rd8+12];
	xor.b32  	%r1196, %r1196, %r627;
	ld.global.u32 	%r628, [%rd8+16];
	xor.b32  	%r1197, %r1197, %r628;
$L__BB0_7:
	and.b32  	%r630, %r620, 2;
	setp.eq.s32 	%p5, %r630, 0;
	@%p5 bra 	$L__BB0_9;
	ld.global.u32 	%r631, [%rd8+20];
	xor.b32  	%r1195, %r1195, %r631;
	ld.global.u32 	%r632, [%rd8+24];
	xor.b32  	%r1194, %r1194, %r632;
	ld.global.u32 	%r633, [%rd8+28];
	xor.b32  	%r1193, %r1193, %r633;
	ld.global.u32 	%r634, [%rd8+32];
	xor.b32  	%r1196, %r1196, %r634;
	ld.global.u32 	%r635, [%rd8+36];
	xor.b32  	%r1197, %r1197, %r635;
$L__BB0_9:
	and.b32  	%r637, %r620, 4;
	setp.eq.s32 	%p6, %r637, 0;
	@%p6 bra 	$L__BB0_11;
	ld.global.u32 	%r638, [%rd8+40];
	xor.b32  	%r1195, %r1195, %r638;
	ld.global.u32 	%r639, [%rd8+44];
	xor.b32  	%r1194, %r1194, %r639;
	ld.global.u32 	%r640, [%rd8+48];
	xor.b32  	%r1193, %r1193, %r640;
	ld.global.u32 	%r641, [%rd8+52];
	xor.b32  	%r1196, %r1196, %r641;
	ld.global.u32 	%r642, [%rd8+56];
	xor.b32  	%r1197, %r1197, %r642;
$L__BB0_11:
	and.b32  	%r644, %r620, 8;
	setp.eq.s32 	%p7, %r644, 0;
	@%p7 bra 	$L__BB0_13;
	ld.global.u32 	%r645, [%rd8+60];
	xor.b32  	%r1195, %r1195, %r645;
	ld.global.u32 	%r646, [%rd8+64];
	xor.b32  	%r1194, %r1194, %r646;
	ld.global.u32 	%r647, [%rd8+68];
	xor.b32  	%r1193, %r1193, %r647;
	ld.global.u32 	%r648, [%rd8+72];
	xor.b32  	%r1196, %r1196, %r648;
	ld.global.u32 	%r649, [%rd8+76];
	xor.b32  	%r1197, %r1197, %r649;
$L__BB0_13:
	and.b32  	%r651, %r620, 16;
	setp.eq.s32 	%p8, %r651, 0;
	@%p8 bra 	$L__BB0_15;
	ld.global.u32 	%r652, [%rd8+80];
	xor.b32  	%r1195, %r1195, %r652;
	ld.global.u32 	%r653, [%rd8+84];
	xor.b32  	%r1194, %r1194, %r653;
	ld.global.u32 	%r654, [%rd8+88];
	xor.b32  	%r1193, %r1193, %r654;
	ld.global.u32 	%r655, [%rd8+92];
	xor.b32  	%r1196, %r1196, %r655;
	ld.global.u32 	%r656, [%rd8+96];
	xor.b32  	%r1197, %r1197, %r656;
$L__BB0_15:
	and.b32  	%r658, %r620, 32;
	setp.eq.s32 	%p9, %r658, 0;
	@%p9 bra 	$L__BB0_17;
	ld.global.u32 	%r659, [%rd8+100];
	xor.b32  	%r1195, %r1195, %r659;
	ld.global.u32 	%r660, [%rd8+104];
	xor.b32  	%r1194, %r1194, %r660;
	ld.global.u32 	%r661, [%rd8+108];
	xor.b32  	%r1193, %r1193, %r661;
	ld.global.u32 	%r662, [%rd8+112];
	xor.b32  	%r1196, %r1196, %r662;
	ld.global.u32 	%r663, [%rd8+116];
	xor.b32  	%r1197, %r1197, %r663;
$L__BB0_17:
	and.b32  	%r665, %r620, 64;
	setp.eq.s32 	%p10, %r665, 0;
	@%p10 bra 	$L__BB0_19;
	ld.global.u32 	%r666, [%rd8+120];
	xor.b32  	%r1195, %r1195, %r666;
	ld.global.u32 	%r667, [%rd8+124];
	xor.b32  	%r1194, %r1194, %r667;
	ld.global.u32 	%r668, [%rd8+128];
	xor.b32  	%r1193, %r1193, %r668;
	ld.global.u32 	%r669, [%rd8+132];
	xor.b32  	%r1196, %r1196, %r669;
	ld.global.u32 	%r670, [%rd8+136];
	xor.b32  	%r1197, %r1197, %r670;
$L__BB0_19:
	and.b32  	%r672, %r620, 128;
	setp.eq.s32 	%p11, %r672, 0;
	@%p11 bra 	$L__BB0_21;
	ld.global.u32 	%r673, [%rd8+140];
	xor.b32  	%r1195, %r1195, %r673;
	ld.global.u32 	%r674, [%rd8+144];
	xor.b32  	%r1194, %r1194, %r674;
	ld.global.u32 	%r675, [%rd8+148];
	xor.b32  	%r1193, %r1193, %r675;
	ld.global.u32 	%r676, [%rd8+152];
	xor.b32  	%r1196, %r1196, %r676;
	ld.global.u32 	%r677, [%rd8+156];
	xor.b32  	%r1197, %r1197, %r677;
$L__BB0_21:
	and.b32  	%r679, %r620, 256;
	setp.eq.s32 	%p12, %r679, 0;
	@%p12 bra 	$L__BB0_23;
	ld.global.u32 	%r680, [%rd8+160];
	xor.b32  	%r1195, %r1195, %r680;
	ld.global.u32 	%r681, [%rd8+164];
	xor.b32  	%r1194, %r1194, %r681;
	ld.global.u32 	%r682, [%rd8+168];
	xor.b32  	%r1193, %r1193, %r682;
	ld.global.u32 	%r683, [%rd8+172];
	xor.b32  	%r1196, %r1196, %r683;
	ld.global.u32 	%r684, [%rd8+176];
	xor.b32  	%r1197, %r1197, %r684;
$L__BB0_23:
	and.b32  	%r686, %r620, 512;
	setp.eq.s32 	%p13, %r686, 0;
	@%p13 bra 	$L__BB0_25;
	ld.global.u32 	%r687, [%rd8+180];
	xor.b32  	%r1195, %r1195, %r687;
	ld.global.u32 	%r688, [%rd8+184];
	xor.b32  	%r1194, %r1194, %r688;
	ld.global.u32 	%r689, [%rd8+188];
	xor.b32  	%r1193, %r1193, %r689;
	ld.global.u32 	%r690, [%rd8+192];
	xor.b32  	%r1196, %r1196, %r690;
	ld.global.u32 	%r691, [%rd8+196];
	xor.b32  	%r1197, %r1197, %r691;
$L__BB0_25:
	and.b32  	%r693, %r620, 1024;
	setp.eq.s32 	%p14, %r693, 0;
	@%p14 bra 	$L__BB0_27;
	ld.global.u32 	%r694, [%rd8+200];
	xor.b32  	%r1195, %r1195, %r694;
	ld.global.u32 	%r695, [%rd8+204];
	xor.b32  	%r1194, %r1194, %r695;
	ld.global.u32 	%r696, [%rd8+208];
	xor.b32  	%r1193, %r1193, %r696;
	ld.global.u32 	%r697, [%rd8+212];
	xor.b32  	%r1196, %r1196, %r697;
	ld.global.u32 	%r698, [%rd8+216];
	xor.b32  	%r1197, %r1197, %r698;
$L__BB0_27:
	and.b32  	%r700, %r620, 2048;
	setp.eq.s32 	%p15, %r700, 0;
	@%p15 bra 	$L__BB0_29;
	ld.global.u32 	%r701, [%rd8+220];
	xor.b32  	%r1195, %r1195, %r701;
	ld.global.u32 	%r702, [%rd8+224];
	xor.b32  	%r1194, %r1194, %r702;
	ld.global.u32 	%r703, [%rd8+228];
	xor.b32  	%r1193, %r1193, %r703;
	ld.global.u32 	%r704, [%rd8+232];
	xor.b32  	%r1196, %r1196, %r704;
	ld.global.u32 	%r705, [%rd8+236];
	xor.b32  	%r1197, %r1197, %r705;
$L__BB0_29:
	and.b32  	%r707, %r620, 4096;
	setp.eq.s32 	%p16, %r707, 0;
	@%p16 bra 	$L__BB0_31;
	ld.global.u32 	%r708, [%rd8+240];
	xor.b32  	%r1195, %r1195, %r708;
	ld.global.u32 	%r709, [%rd8+244];
	xor.b32  	%r1194, %r1194, %r709;
	ld.global.u32 	%r710, [%rd8+248];
	xor.b32  	%r1193, %r1193, %r710;
	ld.global.u32 	%r711, [%rd8+252];
	xor.b32  	%r1196, %r1196, %r711;
	ld.global.u32 	%r712, [%rd8+256];
	xor.b32  	%r1197, %r1197, %r712;
$L__BB0_31:
	and.b32  	%r714, %r620, 8192;
	setp.eq.s32 	%p17, %r714, 0;
	@%p17 bra 	$L__BB0_33;
	ld.global.u32 	%r715, [%rd8+260];
	xor.b32  	%r1195, %r1195, %r715;
	ld.global.u32 	%r716, [%rd8+264];
	xor.b32  	%r1194, %r1194, %r716;
	ld.global.u32 	%r717, [%rd8+268];
	xor.b32  	%r1193, %r1193, %r717;
	ld.global.u32 	%r718, [%rd8+272];
	xor.b32  	%r1196, %r1196, %r718;
	ld.global.u32 	%r719, [%rd8+276];
	xor.b32  	%r1197, %r1197, %r719;
$L__BB0_33:
	and.b32  	%r721, %r620, 16384;
	setp.eq.s32 	%p18, %r721, 0;
	@%p18 bra 	$L__BB0_35;
	ld.global.u32 	%r722, [%rd8+280];
	xor.b32  	%r1195, %r1195, %r722;
	ld.global.u32 	%r723, [%rd8+284];
	xor.b32  	%r1194, %r1194, %r723;
	ld.global.u32 	%r724, [%rd8+288];
	xor.b32  	%r1193, %r1193, %r724;
	ld.global.u32 	%r725, [%rd8+292];
	xor.b32  	%r1196, %r1196, %r725;
	ld.global.u32 	%r726, [%rd8+296];
	xor.b32  	%r1197, %r1197, %r726;
$L__BB0_35:
	and.b32  	%r728, %r620, 32768;
	setp.eq.s32 	%p19, %r728, 0;
	@%p19 bra 	$L__BB0_37;
	ld.global.u32 	%r729, [%rd8+300];
	xor.b32  	%r1195, %r1195, %r729;
	ld.global.u32 	%r730, [%rd8+304];
	xor.b32  	%r1194, %r1194, %r730;
	ld.global.u32 	%r731, [%rd8+308];
	xor.b32  	%r1193, %r1193, %r731;
	ld.global.u32 	%r732, [%rd8+312];
	xor.b32  	%r1196, %r1196, %r732;
	ld.global.u32 	%r733, [%rd8+316];
	xor.b32  	%r1197, %r1197, %r733;
$L__BB0_37:
	add.s32 	%r1192, %r1192, 16;
	setp.ne.s32 	%p20, %r1192, 32;
	@%p20 bra 	$L__BB0_5;
	mad.lo.s32 	%r734, %r1186, -31, %r18;
	add.s32 	%r1186, %r734, 1;
	setp.ne.s32 	%p21, %r1186, 5;
	@%p21 bra 	$L__BB0_4;
	st.local.u32 	[%rd2+4], %r1195;
	st.local.v2.u32 	[%rd2+8], {%r1194, %r1193};
	st.local.v2.u32 	[%rd2+16], {%r1196, %r1197};
	setp.eq.s64 	%p22, %rd6, 1;
	@%p22 bra 	$L__BB0_114;
	mov.b32 	%r1193, 0;
	mov.u32 	%r1194, %r1193;
	mov.u32 	%r1195, %r1193;
	mov.u32 	%r1196, %r1193;
	mov.u32 	%r1197, %r1193;
	mov.u32 	%r1278, %r1193;
$L__BB0_41:
	mul.wide.u32 	%rd25, %r1278, 4;
	add.s64 	%rd26, %rd2, %rd25;
	ld.local.u32 	%r193, [%rd26+4];
	shl.b32 	%r194, %r1278, 5;
	mov.b32 	%r1284, 0;
$L__BB0_42:
	.pragma "nounroll";
	shr.u32 	%r737, %r193, %r1284;
	and.b32  	%r738, %r737, 1;
	setp.eq.b32 	%p23, %r738, 1;
	not.pred 	%p24, %p23;
	add.s32 	%r739, %r194, %r1284;
	mul.lo.s32 	%r740, %r739, 5;
	mul.wide.u32 	%rd27, %r740, 4;
	add.s64 	%rd9, %rd7, %rd27;
	@%p24 bra 	$L__BB0_44;
	ld.global.u32 	%r741, [%rd9];
	xor.b32  	%r1195, %r1195, %r741;
	ld.global.u32 	%r742, [%rd9+4];
	xor.b32  	%r1194, %r1194, %r742;
	ld.global.u32 	%r743, [%rd9+8];
	xor.b32  	%r1193, %r1193, %r743;
	ld.global.u32 	%r744, [%rd9+12];
	xor.b32  	%r1196, %r1196, %r744;
	ld.global.u32 	%r745, [%rd9+16];
	xor.b32  	%r1197, %r1197, %r745;
$L__BB0_44:
	and.b32  	%r747, %r737, 2;
	setp.eq.s32 	%p25, %r747, 0;
	@%p25 bra 	$L__BB0_46;
	ld.global.u32 	%r748, [%rd9+20];
	xor.b32  	%r1195, %r1195, %r748;
	ld.global.u32 	%r749, [%rd9+24];
	xor.b32  	%r1194, %r1194, %r749;
	ld.global.u32 	%r750, [%rd9+28];
	xor.b32  	%r1193, %r1193, %r750;
	ld.global.u32 	%r751, [%rd9+32];
	xor.b32  	%r1196, %r1196, %r751;
	ld.global.u32 	%r752, [%rd9+36];
	xor.b32  	%r1197, %r1197, %r752;
$L__BB0_46:
	and.b32  	%r754, %r737, 4;
	setp.eq.s32 	%p26, %r754, 0;
	@%p26 bra 	$L__BB0_48;
	ld.global.u32 	%r755, [%rd9+40];
	xor.b32  	%r1195, %r1195, %r755;
	ld.global.u32 	%r756, [%rd9+44];
	xor.b32  	%r1194, %r1194, %r756;
	ld.global.u32 	%r757, [%rd9+48];
	xor.b32  	%r1193, %r1193, %r757;
	ld.global.u32 	%r758, [%rd9+52];
	xor.b32  	%r1196, %r1196, %r758;
	ld.global.u32 	%r759, [%rd9+56];
	xor.b32  	%r1197, %r1197, %r759;
$L__BB0_48:
	and.b32  	%r761, %r737, 8;
	setp.eq.s32 	%p27, %r761, 0;
	@%p27 bra 	$L__BB0_50;
	ld.global.u32 	%r762, [%rd9+60];
	xor.b32  	%r1195, %r1195, %r762;
	ld.global.u32 	%r763, [%rd9+64];
	xor.b32  	%r1194, %r1194, %r763;
	ld.global.u32 	%r764, [%rd9+68];
	xor.b32  	%r1193, %r1193, %r764;
	ld.global.u32 	%r765, [%rd9+72];
	xor.b32  	%r1196, %r1196, %r765;
	ld.global.u32 	%r766, [%rd9+76];
	xor.b32  	%r1197, %r1197, %r766;
$L__BB0_50:
	and.b32  	%r768, %r737, 16;
	setp.eq.s32 	%p28, %r768, 0;
	@%p28 bra 	$L__BB0_52;
	ld.global.u32 	%r769, [%rd9+80];
	xor.b32  	%r1195, %r1195, %r769;
	ld.global.u32 	%r770, [%rd9+84];
	xor.b32  	%r1194, %r1194, %r770;
	ld.global.u32 	%r771, [%rd9+88];
	xor.b32  	%r1193, %r1193, %r771;
	ld.global.u32 	%r772, [%rd9+92];
	xor.b32  	%r1196, %r1196, %r772;
	ld.global.u32 	%r773, [%rd9+96];
	xor.b32  	%r1197, %r1197, %r773;
$L__BB0_52:
	and.b32  	%r775, %r737, 32;
	setp.eq.s32 	%p29, %r775, 0;
	@%p29 bra 	$L__BB0_54;
	ld.global.u32 	%r776, [%rd9+100];
	xor.b32  	%r1195, %r1195, %r776;
	ld.global.u32 	%r777, [%rd9+104];
	xor.b32  	%r1194, %r1194, %r777;
	ld.global.u32 	%r778, [%rd9+108];
	xor.b32  	%r1193, %r1193, %r778;
	ld.global.u32 	%r779, [%rd9+112];
	xor.b32  	%r1196, %r1196, %r779;
	ld.global.u32 	%r780, [%rd9+116];
	xor.b32  	%r1197, %r1197, %r780;
$L__BB0_54:
	and.b32  	%r782, %r737, 64;
	setp.eq.s32 	%p30, %r782, 0;
	@%p30 bra 	$L__BB0_56;
	ld.global.u32 	%r783, [%rd9+120];
	xor.b32  	%r1195, %r1195, %r783;
	ld.global.u32 	%r784, [%rd9+124];
	xor.b32  	%r1194, %r1194, %r784;
	ld.global.u32 	%r785, [%rd9+128];
	xor.b32  	%r1193, %r1193, %r785;
	ld.global.u32 	%r786, [%rd9+132];
	xor.b32  	%r1196, %r1196, %r786;
	ld.global.u32 	%r787, [%rd9+136];
	xor.b32  	%r1197, %r1197, %r787;
$L__BB0_56:
	and.b32  	%r789, %r737, 128;
	setp.eq.s32 	%p31, %r789, 0;
	@%p31 bra 	$L__BB0_58;
	ld.global.u32 	%r790, [%rd9+140];
	xor.b32  	%r1195, %r1195, %r790;
	ld.global.u32 	%r791, [%rd9+144];
	xor.b32  	%r1194, %r1194, %r791;
	ld.global.u32 	%r792, [%rd9+148];
	xor.b32  	%r1193, %r1193, %r792;
	ld.global.u32 	%r793, [%rd9+152];
	xor.b32  	%r1196, %r1196, %r793;
	ld.global.u32 	%r794, [%rd9+156];
	xor.b32  	%r1197, %r1197, %r794;
$L__BB0_58:
	and.b32  	%r796, %r737, 256;
	setp.eq.s32 	%p32, %r796, 0;
	@%p32 bra 	$L__BB0_60;
	ld.global.u32 	%r797, [%rd9+160];
	xor.b32  	%r1195, %r1195, %r797;
	ld.global.u32 	%r798, [%rd9+164];
	xor.b32  	%r1194, %r1194, %r798;
	ld.global.u32 	%r799, [%rd9+168];
	xor.b32  	%r1193, %r1193, %r799;
	ld.global.u32 	%r800, [%rd9+172];
	xor.b32  	%r1196, %r1196, %r800;
	ld.global.u32 	%r801, [%rd9+176];
	xor.b32  	%r1197, %r1197, %r801;
$L__BB0_60:
	and.b32  	%r803, %r737, 512;
	setp.eq.s32 	%p33, %r803, 0;
	@%p33 bra 	$L__BB0_62;
	ld.global.u32 	%r804, [%rd9+180];
	xor.b32  	%r1195, %r1195, %r804;
	ld.global.u32 	%r805, [%rd9+184];
	xor.b32  	%r1194, %r1194, %r805;
	ld.global.u32 	%r806, [%rd9+188];
	xor.b32  	%r1193, %r1193, %r806;
	ld.global.u32 	%r807, [%rd9+192];
	xor.b32  	%r1196, %r1196, %r807;
	ld.global.u32 	%r808, [%rd9+196];
	xor.b32  	%r1197, %r1197, %r808;
$L__BB0_62:
	and.b32  	%r810, %r737, 1024;
	setp.eq.s32 	%p34, %r810, 0;
	@%p34 bra 	$L__BB0_64;
	ld.global.u32 	%r811, [%rd9+200];
	xor.b32  	%r1195, %r1195, %r811;
	ld.global.u32 	%r812, [%rd9+204];
	xor.b32  	%r1194, %r1194, %r812;
	ld.global.u32 	%r813, [%rd9+208];
	xor.b32  	%r1193, %r1193, %r813;
	ld.global.u32 	%r814, [%rd9+212];
	xor.b32  	%r1196, %r1196, %r814;
	ld.global.u32 	%r815, [%rd9+216];
	xor.b32  	%r1197, %r1197, %r815;
$L__BB0_64:
	and.b32  	%r817, %r737, 2048;
	setp.eq.s32 	%p35, %r817, 0;
	@%p35 bra 	$L__BB0_66;
	ld.global.u32 	%r818, [%rd9+220];
	xor.b32  	%r1195, %r1195, %r818;
	ld.global.u32 	%r819, [%rd9+224];
	xor.b32  	%r1194, %r1194, %r819;
	ld.global.u32 	%r820, [%rd9+228];
	xor.b32  	%r1193, %r1193, %r820;
	ld.global.u32 	%r821, [%rd9+232];
	xor.b32  	%r1196, %r1196, %r821;
	ld.global.u32 	%r822, [%rd9+236];
	xor.b32  	%r1197, %r1197, %r822;
$L__BB0_66:
	and.b32  	%r824, %r737, 4096;
	setp.eq.s32 	%p36, %r824, 0;
	@%p36 bra 	$L__BB0_68;
	ld.global.u32 	%r825, [%rd9+240];
	xor.b32  	%r1195, %r1195, %r825;
	ld.global.u32 	%r826, [%rd9+244];
	xor.b32  	%r1194, %r1194, %r826;
	ld.global.u32 	%r827, [%rd9+248];
	xor.b32  	%r1193, %r1193, %r827;
	ld.global.u32 	%r828, [%rd9+252];
	xor.b32  	%r1196, %r1196, %r828;
	ld.global.u32 	%r829, [%rd9+256];
	xor.b32  	%r1197, %r1197, %r829;
$L__BB0_68:
	and.b32  	%r831, %r737, 8192;
	setp.eq.s32 	%p37, %r831, 0;
	@%p37 bra 	$L__BB0_70;
	ld.global.u32 	%r832, [%rd9+260];
	xor.b32  	%r1195, %r1195, %r832;
	ld.global.u32 	%r833, [%rd9+264];
	xor.b32  	%r1194, %r1194, %r833;
	ld.global.u32 	%r834, [%rd9+268];
	xor.b32  	%r1193, %r1193, %r834;
	ld.global.u32 	%r835, [%rd9+272];
	xor.b32  	%r1196, %r1196, %r835;
	ld.global.u32 	%r836, [%rd9+276];
	xor.b32  	%r1197, %r1197, %r836;
$L__BB0_70:
	and.b32  	%r838, %r737, 16384;
	setp.eq.s32 	%p38, %r838, 0;
	@%p38 bra 	$L__BB0_72;
	ld.global.u32 	%r839, [%rd9+280];
	xor.b32  	%r1195, %r1195, %r839;
	ld.global.u32 	%r840, [%rd9+284];
	xor.b32  	%r1194, %r1194, %r840;
	ld.global.u32 	%r841, [%rd9+288];
	xor.b32  	%r1193, %r1193, %r841;
	ld.global.u32 	%r842, [%rd9+292];
	xor.b32  	%r1196, %r1196, %r842;
	ld.global.u32 	%r843, [%rd9+296];
	xor.b32  	%r1197, %r1197, %r843;
$L__BB0_72:
	and.b32  	%r845, %r737, 32768;
	setp.eq.s32 	%p39, %r845, 0;
	@%p39 bra 	$L__BB0_74;
	ld.global.u32 	%r846, [%rd9+300];
	xor.b32  	%r1195, %r1195, %r846;
	ld.global.u32 	%r847, [%rd9+304];
	xor.b32  	%r1194, %r1194, %r847;
	ld.global.u32 	%r848, [%rd9+308];
	xor.b32  	%r1193, %r1193, %r848;
	ld.global.u32 	%r849, [%rd9+312];
	xor.b32  	%r1196, %r1196, %r849;
	ld.global.u32 	%r850, [%rd9+316];
	xor.b32  	%r1197, %r1197, %r850;
$L__BB0_74:
	add.s32 	%r1284, %r1284, 16;
	setp.ne.s32 	%p40, %r1284, 32;
	@%p40 bra 	$L__BB0_42;
	mad.lo.s32 	%r851, %r1278, -31, %r194;
	add.s32 	%r1278, %r851, 1;
	setp.ne.s32 	%p41, %r1278, 5;
	@%p41 bra 	$L__BB0_41;
	st.local.u32 	[%rd2+4], %r1195;
	st.local.v2.u32 	[%rd2+8], {%r1194, %r1193};
	st.local.v2.u32 	[%rd2+16], {%r1196, %r1197};
	setp.ne.s64 	%p42, %rd6, 3;
	@%p42 bra 	$L__BB0_114;
	mov.b32 	%r1193, 0;
	mov.u32 	%r1194, %r1193;
	mov.u32 	%r1195, %r1193;
	mov.u32 	%r1196, %r1193;
	mov.u32 	%r1197, %r1193;
	mov.u32 	%r1370, %r1193;
$L__BB0_78:
	mul.wide.u32 	%rd28, %r1370, 4;
	add.s64 	%rd29, %rd2, %rd28;
	ld.local.u32 	%r369, [%rd29+4];
	shl.b32 	%r370, %r1370, 5;
	mov.b32 	%r1376, 0;
$L__BB0_79:
	.pragma "nounroll";
	shr.u32 	%r854, %r369, %r1376;
	and.b32  	%r855, %r854, 1;
	setp.eq.b32 	%p43, %r855, 1;
	not.pred 	%p44, %p43;
	add.s32 	%r856, %r370, %r1376;
	mul.lo.s32 	%r857, %r856, 5;
	mul.wide.u32 	%rd30, %r857, 4;
	add.s64 	%rd10, %rd7, %rd30;
	@%p44 bra 	$L__BB0_81;
	ld.global.u32 	%r858, [%rd10];
	xor.b32  	%r1195, %r1195, %r858;
	ld.global.u32 	%r859, [%rd10+4];
	xor.b32  	%r1194, %r1194, %r859;
	ld.global.u32 	%r860, [%rd10+8];
	xor.b32  	%r1193, %r1193, %r860;
	ld.global.u32 	%r861, [%rd10+12];
	xor.b32  	%r1196, %r1196, %r861;
	ld.global.u32 	%r862, [%rd10+16];
	xor.b32  	%r1197, %r1197, %r862;
$L__BB0_81:
	and.b32  	%r864, %r854, 2;
	setp.eq.s32 	%p45, %r864, 0;
	@%p45 bra 	$L__BB0_83;
	ld.global.u32 	%r865, [%rd10+20];
	xor.b32  	%r1195, %r1195, %r865;
	ld.global.u32 	%r866, [%rd10+24];
	xor.b32  	%r1194, %r1194, %r866;
	ld.global.u32 	%r867, [%rd10+28];
	xor.b32  	%r1193, %r1193, %r867;
	ld.global.u32 	%r868, [%rd10+32];
	xor.b32  	%r1196, %r1196, %r868;
	ld.global.u32 	%r869, [%rd10+36];
	xor.b32  	%r1197, %r1197, %r869;
$L__BB0_83:
	and.b32  	%r871, %r854, 4;
	setp.eq.s32 	%p46, %r871, 0;
	@%p46 bra 	$L__BB0_85;
	ld.global.u32 	%r872, [%rd10+40];
	xor.b32  	%r1195, %r1195, %r872;
	ld.global.u32 	%r873, [%rd10+44];
	xor.b32  	%r1194, %r1194, %r873;
	ld.global.u32 	%r874, [%rd10+48];
	xor.b32  	%r1193, %r1193, %r874;
	ld.global.u32 	%r875, [%rd10+52];
	xor.b32  	%r1196, %r1196, %r875;
	ld.global.u32 	%r876, [%rd10+56];
	xor.b32  	%r1197, %r1197, %r876;
$L__BB0_85:
	and.b32  	%r878, %r854, 8;
	setp.eq.s32 	%p47, %r878, 0;
	@%p47 bra 	$L__BB0_87;
	ld.global.u32 	%r879, [%rd10+60];
	xor.b32  	%r1195, %r1195, %r879;
	ld.global.u32 	%r880, [%rd10+64];
	xor.b32  	%r1194, %r1194, %r880;
	ld.global.u32 	%r881, [%rd10+68];
	xor.b32  	%r1193, %r1193, %r881;
	ld.global.u32 	%r882, [%rd10+72];
	xor.b32  	%r1196, %r1196, %r882;
	ld.global.u32 	%r883, [%rd10+76];
	xor.b32  	%r1197, %r1197, %r883;
$L__BB0_87:
	and.b32  	%r885, %r854, 16;
	setp.eq.s32 	%p48, %r885, 0;
	@%p48 bra 	$L__BB0_89;
	ld.global.u32 	%r886, [%rd10+80];
	xor.b32  	%r1195, %r1195, %r886;
	ld.global.u32 	%r887, [%rd10+84];
	xor.b32  	%r1194, %r1194, %r887;
	ld.global.u32 	%r888, [%rd10+88];
	xor.b32  	%r1193, %r1193, %r888;
	ld.global.u32 	%r889, [%rd10+92];
	xor.b32  	%r1196, %r1196, %r889;
	ld.global.u32 	%r890, [%rd10+96];
	xor.b32  	%r1197, %r1197, %r890;
$L__BB0_89:
	and.b32  	%r892, %r854, 32;
	setp.eq.s32 	%p49, %r892, 0;
	@%p49 bra 	$L__BB0_91;
	ld.global.u32 	%r893, [%rd10+100];
	xor.b32  	%r1195, %r1195, %r893;
	ld.global.u32 	%r894, [%rd10+104];
	xor.b32  	%r1194, %r1194, %r894;
	ld.global.u32 	%r895, [%rd10+108];
	xor.b32  	%r1193, %r1193, %r895;
	ld.global.u32 	%r896, [%rd10+112];
	xor.b32  	%r1196, %r1196, %r896;
	ld.global.u32 	%r897, [%rd10+116];
	xor.b32  	%r1197, %r1197, %r897;
$L__BB0_91:
	and.b32  	%r899, %r854, 64;
	setp.eq.s32 	%p50, %r899, 0;
	@%p50 bra 	$L__BB0_93;
	ld.global.u32 	%r900, [%rd10+120];
	xor.b32  	%r1195, %r1195, %r900;
	ld.global.u32 	%r901, [%rd10+124];
	xor.b32  	%r1194, %r1194, %r901;
	ld.global.u32 	%r902, [%rd10+128];
	xor.b32  	%r1193, %r1193, %r902;
	ld.global.u32 	%r903, [%rd10+132];
	xor.b32  	%r1196, %r1196, %r903;
	ld.global.u32 	%r904, [%rd10+136];
	xor.b32  	%r1197, %r1197, %r904;
$L__BB0_93:
	and.b32  	%r906, %r854, 128;
	setp.eq.s32 	%p51, %r906, 0;
	@%p51 bra 	$L__BB0_95;
	ld.global.u32 	%r907, [%rd10+140];
	xor.b32  	%r1195, %r1195, %r907;
	ld.global.u32 	%r908, [%rd10+144];
	xor.b32  	%r1194, %r1194, %r908;
	ld.global.u32 	%r909, [%rd10+148];
	xor.b32  	%r1193, %r1193, %r909;
	ld.global.u32 	%r910, [%rd10+152];
	xor.b32  	%r1196, %r1196, %r910;
	ld.global.u32 	%r911, [%rd10+156];
	xor.b32  	%r1197, %r1197, %r911;
$L__BB0_95:
	and.b32  	%r913, %r854, 256;
	setp.eq.s32 	%p52, %r913, 0;
	@%p52 bra 	$L__BB0_97;
	ld.global.u32 	%r914, [%rd10+160];
	xor.b32  	%r1195, %r1195, %r914;
	ld.global.u32 	%r915, [%rd10+164];
	xor.b32  	%r1194, %r1194, %r915;
	ld.global.u32 	%r916, [%rd10+168];
	xor.b32  	%r1193, %r1193, %r916;
	ld.global.u32 	%r917, [%rd10+172];
	xor.b32  	%r1196, %r1196, %r917;
	ld.global.u32 	%r918, [%rd10+176];
	xor.b32  	%r1197, %r1197, %r918;
$L__BB0_97:
	and.b32  	%r920, %r854, 512;
	setp.eq.s32 	%p53, %r920, 0;
	@%p53 bra 	$L__BB0_99;
	ld.global.u32 	%r921, [%rd10+180];
	xor.b32  	%r1195, %r1195, %r921;
	ld.global.u32 	%r922, [%rd10+184];
	xor.b32  	%r1194, %r1194, %r922;
	ld.global.u32 	%r923, [%rd10+188];
	xor.b32  	%r1193, %r1193, %r923;
	ld.global.u32 	%r924, [%rd10+192];
	xor.b32  	%r1196, %r1196, %r924;
	ld.global.u32 	%r925, [%rd10+196];
	xor.b32  	%r1197, %r1197, %r925;
$L__BB0_99:
	and.b32  	%r927, %r854, 1024;
	setp.eq.s32 	%p54, %r927, 0;
	@%p54 bra 	$L__BB0_101;
	ld.global.u32 	%r928, [%rd10+200];
	xor.b32  	%r1195, %r1195, %r928;
	ld.global.u32 	%r929, [%rd10+204];
	xor.b32  	%r1194, %r1194, %r929;
	ld.global.u32 	%r930, [%rd10+208];
	xor.b32  	%r1193, %r1193, %r930;
	ld.global.u32 	%r931, [%rd10+212];
	xor.b32  	%r1196, %r1196, %r931;
	ld.global.u32 	%r932, [%rd10+216];
	xor.b32  	%r1197, %r1197, %r932;
$L__BB0_101:
	and.b32  	%r934, %r854, 2048;
	setp.eq.s32 	%p55, %r934, 0;
	@%p55 bra 	$L__BB0_103;
	ld.global.u32 	%r935, [%rd10+220];
	xor.b32  	%r1195, %r1195, %r935;
	ld.global.u32 	%r936, [%rd10+224];
	xor.b32  	%r1194, %r1194, %r936;
	ld.global.u32 	%r937, [%rd10+228];
	xor.b32  	%r1193, %r1193, %r937;
	ld.global.u32 	%r938, [%rd10+232];
	xor.b32  	%r1196, %r1196, %r938;
	ld.global.u32 	%r939, [%rd10+236];
	xor.b32  	%r1197, %r1197, %r939;
$L__BB0_103:
	and.b32  	%r941, %r854, 4096;
	setp.eq.s32 	%p56, %r941, 0;
	@%p56 bra 	$L__BB0_105;
	ld.global.u32 	%r942, [%rd10+240];
	xor.b32  	%r1195, %r1195, %r942;
	ld.global.u32 	%r943, [%rd10+244];
	xor.b32  	%r1194, %r1194, %r943;
	ld.global.u32 	%r944, [%rd10+248];
	xor.b32  	%r1193, %r1193, %r944;
	ld.global.u32 	%r945, [%rd10+252];
	xor.b32  	%r1196, %r1196, %r945;
	ld.global.u32 	%r946, [%rd10+256];
	xor.b32  	%r1197, %r1197, %r946;
$L__BB0_105:
	and.b32  	%r948, %r854, 8192;
	setp.eq.s32 	%p57, %r948, 0;
	@%p57 bra 	$L__BB0_107;
	ld.global.u32 	%r949, [%rd10+260];
	xor.b32  	%r1195, %r1195, %r949;
	ld.global.u32 	%r950, [%rd10+264];
	xor.b32  	%r1194, %r1194, %r950;
	ld.global.u32 	%r951, [%rd10+268];
	xor.b32  	%r1193, %r1193, %r951;
	ld.global.u32 	%r952, [%rd10+272];
	xor.b32  	%r1196, %r1196, %r952;
	ld.global.u32 	%r953, [%rd10+276];
	xor.b32  	%r1197, %r1197, %r953;
$L__BB0_107:
	and.b32  	%r955, %r854, 16384;
	setp.eq.s32 	%p58, %r955, 0;
	@%p58 bra 	$L__BB0_109;
	ld.global.u32 	%r956, [%rd10+280];
	xor.b32  	%r1195, %r1195, %r956;
	ld.global.u32 	%r957, [%rd10+284];
	xor.b32  	%r1194, %r1194, %r957;
	ld.global.u32 	%r958, [%rd10+288];
	xor.b32  	%r1193, %r1193, %r958;
	ld.global.u32 	%r959, [%rd10+292];
	xor.b32  	%r1196, %r1196, %r959;
	ld.global.u32 	%r960, [%rd10+296];
	xor.b32  	%r1197, %r1197, %r960;
$L__BB0_109:
	and.b32  	%r962, %r854, 32768;
	setp.eq.s32 	%p59, %r962, 0;
	@%p59 bra 	$L__BB0_111;
	ld.global.u32 	%r963, [%rd10+300];
	xor.b32  	%r1195, %r1195, %r963;
	ld.global.u32 	%r964, [%rd10+304];
	xor.b32  	%r1194, %r1194, %r964;
	ld.global.u32 	%r965, [%rd10+308];
	xor.b32  	%r1193, %r1193, %r965;
	ld.global.u32 	%r966, [%rd10+312];
	xor.b32  	%r1196, %r1196, %r966;
	ld.global.u32 	%r967, [%rd10+316];
	xor.b32  	%r1197, %r1197, %r967;
$L__BB0_111:
	add.s32 	%r1376, %r1376, 16;
	setp.ne.s32 	%p60, %r1376, 32;
	@%p60 bra 	$L__BB0_79;
	mad.lo.s32 	%r968, %r1370, -31, %r370;
	add.s32 	%r1370, %r968, 1;
	setp.ne.s32 	%p61, %r1370, 5;
	@%p61 bra 	$L__BB0_78;
	st.local.u32 	[%rd2+4], %r1195;
	st.local.v2.u32 	[%rd2+8], {%r1194, %r1193};
	st.local.v2.u32 	[%rd2+16], {%r1196, %r1197};
$L__BB0_114:
	shr.u64 	%rd44, %rd5, 2;
	add.s32 	%r1180, %r1180, 1;
	setp.gt.u64 	%p62, %rd5, 3;
	@%p62 bra 	$L__BB0_2;
$L__BB0_115:
	setp.ne.s32 	%p63, %r1492, 0;
	@%p63 bra 	$L__BB0_117;
	mov.b32 	%r969, 0;
	st.shared.u32 	[_ZZ8condensePfPiS0_E13blockWritePtr], %r969;
	st.shared.u32 	[_ZZ8condensePfPiS0_E12blockReadPtr], %r969;
$L__BB0_117:
	setp.ne.s32 	%p64, %r4, 0;
	@%p64 bra 	$L__BB0_119;
	mov.b32 	%r971, 0;
	st.global.u32 	[%rd1], %r971;
$L__BB0_119:
	ld.shared.u32 	%r972, [_ZZ8condensePfPiS0_E13blockWritePtr];
	setp.gt.s32 	%p65, %r972, 9;
	@%p65 bra 	$L__BB0_145;
	shl.b32 	%r974, %r1492, 2;
	mov.u32 	%r975, _ZZ8condensePfPiS0_E10nThreadOut;
	add.s32 	%r550, %r975, %r974;
	and.b32  	%r551, %r1492, 15;
	and.b32  	%r552, %r1492, 7;
	and.b32  	%r553, %r1492, 1008;
	and.b32  	%r554, %r1492, 3;
	neg.s32 	%r555, %r553;
	mov.b32 	%r1467, 1931182308;
$L__BB0_121:
	mov.u32 	%r559, %r1193;
	mov.u32 	%r558, %r1196;
	mov.u32 	%r1193, %r1197;
	shr.u32 	%r977, %r1195, 2;
	xor.b32  	%r978, %r977, %r1195;
	shl.b32 	%r979, %r1193, 4;
	shl.b32 	%r980, %r978, 1;
	xor.b32  	%r981, %r980, %r979;
	xor.b32  	%r982, %r981, %r978;
	xor.b32  	%r1196, %r982, %r1193;
	add.s32 	%r983, %r1467, %r1196;
	add.s32 	%r984, %r983, 362437;
	cvt.rn.f32.u32 	%f3, %r984;
	fma.rn.f32 	%f1, %f3, 0f2F800000, 0f2F000000;
	shr.u32 	%r985, %r1194, 2;
	xor.b32  	%r986, %r985, %r1194;
	shl.b32 	%r987, %r1196, 4;
	shl.b32 	%r988, %r986, 1;
	xor.b32  	%r989, %r988, %r987;
	xor.b32  	%r990, %r989, %r986;
	xor.b32  	%r1197, %r990, %r1196;
	add.s32 	%r1467, %r1467, 724874;
	add.s32 	%r991, %r1197, %r1467;
	cvt.rn.f32.u32 	%f4, %r991;
	fma.rn.f32 	%f2, %f4, 0f2F800000, 0f2F000000;
	cvt.f64.f32 	%fd1, %f1;
	setp.ltu.f64 	%p66, %fd1, 0d3FEFAE147AE147AE;
	mov.b32 	%r1474, 0;
	@%p66 bra 	$L__BB0_123;
	st.local.f32 	[%rd3], %f1;
	mov.b32 	%r1474, 1;
$L__BB0_123:
	cvt.f64.f32 	%fd2, %f2;
	setp.ltu.f64 	%p67, %fd2, 0d3FEFAE147AE147AE;
	@%p67 bra 	$L__BB0_125;
	mul.wide.u32 	%rd31, %r1474, 4;
	add.s64 	%rd32, %rd3, %rd31;
	st.local.f32 	[%rd32], %f2;
	add.s32 	%r1474, %r1474, 1;
$L__BB0_125:
	setp.eq.s32 	%p68, %r1492, 0;
	st.shared.u32 	[%r550], %r1474;
	bar.sync 	0;
	ld.shared.u32 	%r568, [_ZZ8condensePfPiS0_E13blockWritePtr];
	mov.u32 	%r1484, %r568;
	@%p68 bra 	$L__BB0_139;
	setp.lt.u32 	%p69, %r1492, 16;
	mov.b32 	%r1479, 0;
	mov.u32 	%r1484, %r568;
	@%p69 bra 	$L__BB0_129;
	add.s32 	%r1485, %r975, 32;
	mov.u32 	%r1486, %r555;
	mov.u32 	%r1484, %r568;
$L__BB0_128:
	.pragma "nounroll";
	ld.shared.u32 	%r997, [%r1485+-32];
	add.s32 	%r998, %r997, %r1484;
	ld.shared.u32 	%r999, [%r1485+-28];
	add.s32 	%r1000, %r999, %r998;
	ld.shared.u32 	%r1001, [%r1485+-24];
	add.s32 	%r1002, %r1001, %r1000;
	ld.shared.u32 	%r1003, [%r1485+-20];
	add.s32 	%r1004, %r1003, %r1002;
	ld.shared.u32 	%r1005, [%r1485+-16];
	add.s32 	%r1006, %r1005, %r1004;
	ld.shared.u32 	%r1007, [%r1485+-12];
	add.s32 	%r1008, %r1007, %r1006;
	ld.shared.u32 	%r1009, [%r1485+-8];
	add.s32 	%r1010, %r1009, %r1008;
	ld.shared.u32 	%r1011, [%r1485+-4];
	add.s32 	%r1012, %r1011, %r1010;
	ld.shared.u32 	%r1013, [%r1485];
	add.s32 	%r1014, %r1013, %r1012;
	ld.shared.u32 	%r1015, [%r1485+4];
	add.s32 	%r1016, %r1015, %r1014;
	ld.shared.u32 	%r1017, [%r1485+8];
	add.s32 	%r1018, %r1017, %r1016;
	ld.shared.u32 	%r1019, [%r1485+12];
	add.s32 	%r1020, %r1019, %r1018;
	ld.shared.u32 	%r1021, [%r1485+16];
	add.s32 	%r1022, %r1021, %r1020;
	ld.shared.u32 	%r1023, [%r1485+20];
	add.s32 	%r1024, %r1023, %r1022;
	ld.shared.u32 	%r1025, [%r1485+24];
	add.s32 	%r1026, %r1025, %r1024;
	ld.shared.u32 	%r1027, [%r1485+28];
	add.s32 	%r1484, %r1027, %r1026;
	add.s32 	%r1486, %r1486, 16;
	add.s32 	%r1485, %r1485, 64;
	setp.eq.s32 	%p70, %r1486, 0;
	mov.u32 	%r1479, %r553;
	@%p70 bra 	$L__BB0_129;
	bra.uni 	$L__BB0_128;
$L__BB0_129:
	setp.eq.s32 	%p71, %r551, 0;
	@%p71 bra 	$L__BB0_139;
	add.s32 	%r1029, %r551, -1;
	setp.lt.u32 	%p72, %r1029, 7;
	@%p72 bra 	$L__BB0_132;
	shl.b32 	%r1030, %r1479, 2;
	add.s32 	%r1032, %r975, %r1030;
	ld.shared.u32 	%r1033, [%r1032];
	add.s32 	%r1034, %r1033, %r1484;
	ld.shared.u32 	%r1035, [%r1032+4];
	add.s32 	%r1036, %r1035, %r1034;
	ld.shared.u32 	%r1037, [%r1032+8];
	add.s32 	%r1038, %r1037, %r1036;
	ld.shared.u32 	%r1039, [%r1032+12];
	add.s32 	%r1040, %r1039, %r1038;
	ld.shared.u32 	%r1041, [%r1032+16];
	add.s32 	%r1042, %r1041, %r1040;
	ld.shared.u32 	%r1043, [%r1032+20];
	add.s32 	%r1044, %r1043, %r1042;
	ld.shared.u32 	%r1045, [%r1032+24];
	add.s32 	%r1046, %r1045, %r1044;
	ld.shared.u32 	%r1047, [%r1032+28];
	add.s32 	%r1484, %r1047, %r1046;
	add.s32 	%r1479, %r1479, 8;
$L__BB0_132:
	setp.eq.s32 	%p73, %r552, 0;
	@%p73 bra 	$L__BB0_139;
	add.s32 	%r1049, %r552, -1;
	setp.lt.u32 	%p74, %r1049, 3;
	@%p74 bra 	$L__BB0_135;
	shl.b32 	%r1050, %r1479, 2;
	add.s32 	%r1052, %r975, %r1050;
	ld.shared.u32 	%r1053, [%r1052];
	add.s32 	%r1054, %r1053, %r1484;
	ld.shared.u32 	%r1055, [%r1052+4];
	add.s32 	%r1056, %r1055, %r1054;
	ld.shared.u32 	%r1057, [%r1052+8];
	add.s32 	%r1058, %r1057, %r1056;
	ld.shared.u32 	%r1059, [%r1052+12];
	add.s32 	%r1484, %r1059, %r1058;
	add.s32 	%r1479, %r1479, 4;
$L__BB0_135:
	setp.eq.s32 	%p75, %r554, 0;
	@%p75 bra 	$L__BB0_139;
	setp.eq.s32 	%p76, %r554, 1;
	shl.b32 	%r1060, %r1479, 2;
	add.s32 	%r582, %r975, %r1060;
	ld.shared.u32 	%r1062, [%r582];
	add.s32 	%r1484, %r1062, %r1484;
	@%p76 bra 	$L__BB0_139;
	setp.eq.s32 	%p77, %r554, 2;
	ld.shared.u32 	%r1063, [%r582+4];
	add.s32 	%r1484, %r1063, %r1484;
	@%p77 bra 	$L__BB0_139;
	ld.shared.u32 	%r1064, [%r582+8];
	add.s32 	%r1484, %r1064, %r1484;
$L__BB0_139:
	setp.eq.s32 	%p78, %r1474, 0;
	@%p78 bra 	$L__BB0_142;
	ld.local.f32 	%f5, [%rd3];
	mul.hi.s32 	%r1065, %r1484, -2004318071;
	add.s32 	%r1066, %r1065, %r1484;
	shr.u32 	%r1067, %r1066, 31;
	shr.s32 	%r1068, %r1066, 4;
	add.s32 	%r1069, %r1068, %r1067;
	mul.lo.s32 	%r1070, %r1069, 30;
	sub.s32 	%r1071, %r1484, %r1070;
	shl.b32 	%r1072, %r1071, 2;
	mov.u32 	%r1073, _ZZ8condensePfPiS0_E10blockElems;
	add.s32 	%r1074, %r1073, %r1072;
	st.shared.f32 	[%r1074], %f5;
	setp.eq.s32 	%p79, %r1474, 1;
	@%p79 bra 	$L__BB0_142;
	add.s32 	%r1075, %r1484, 1;
	ld.local.f32 	%f6, [%rd3+4];
	mul.hi.s32 	%r1076, %r1075, -2004318071;
	add.s32 	%r1077, %r1076, %r1075;
	shr.u32 	%r1078, %r1077, 31;
	shr.s32 	%r1079, %r1077, 4;
	add.s32 	%r1080, %r1079, %r1078;
	mul.lo.s32 	%r1081, %r1080, 30;
	sub.s32 	%r1082, %r1075, %r1081;
	shl.b32 	%r1083, %r1082, 2;
	add.s32 	%r1085, %r1073, %r1083;
	st.shared.f32 	[%r1085], %f6;
$L__BB0_142:
	setp.ne.s32 	%p80, %r1492, 0;
	@%p80 bra 	$L__BB0_144;
	ld.shared.u32 	%r1086, [_ZZ8condensePfPiS0_E10nThreadOut];
	add.s32 	%r1087, %r568, %r1086;
	mul.hi.s32 	%r1088, %r1087, -2004318071;
	add.s32 	%r1089, %r1088, %r1087;
	shr.u32 	%r1090, %r1089, 31;
	shr.s32 	%r1091, %r1089, 4;
	add.s32 	%r1092, %r1091, %r1090;
	mul.lo.s32 	%r1093, %r1092, 30;
	sub.s32 	%r1094, %r1087, %r1093;
	ld.shared.u32 	%r1095, [_ZZ8condensePfPiS0_E10nThreadOut+4];
	add.s32 	%r1096, %r1094, %r1095;
	mul.hi.s32 	%r1097, %r1096, -2004318071;
	add.s32 	%r1098, %r1097, %r1096;
	shr.u32 	%r1099, %r1098, 31;
	shr.s32 	%r1100, %r1098, 4;
	add.s32 	%r1101, %r1100, %r1099;
	mul.lo.s32 	%r1102, %r1101, 30;
	sub.s32 	%r1103, %r1096, %r1102;
	ld.shared.u32 	%r1104, [_ZZ8condensePfPiS0_E10nThreadOut+8];
	add.s32 	%r1105, %r1103, %r1104;
	mul.hi.s32 	%r1106, %r1105, -2004318071;
	add.s32 	%r1107, %r1106, %r1105;
	shr.u32 	%r1108, %r1107, 31;
	shr.s32 	%r1109, %r1107, 4;
	add.s32 	%r1110, %r1109, %r1108;
	mul.lo.s32 	%r1111, %r1110, 30;
	sub.s32 	%r1112, %r1105, %r1111;
	ld.shared.u32 	%r1113, [_ZZ8condensePfPiS0_E10nThreadOut+12];
	add.s32 	%r1114, %r1112, %r1113;
	mul.hi.s32 	%r1115, %r1114, -2004318071;
	add.s32 	%r1116, %r1115, %r1114;
	shr.u32 	%r1117, %r1116, 31;
	shr.s32 	%r1118, %r1116, 4;
	add.s32 	%r1119, %r1118, %r1117;
	mul.lo.s32 	%r1120, %r1119, 30;
	sub.s32 	%r1121, %r1114, %r1120;
	ld.shared.u32 	%r1122, [_ZZ8condensePfPiS0_E10nThreadOut+16];
	add.s32 	%r1123, %r1121, %r1122;
	mul.hi.s32 	%r1124, %r1123, -2004318071;
	add.s32 	%r1125, %r1124, %r1123;
	shr.u32 	%r1126, %r1125, 31;
	shr.s32 	%r1127, %r1125, 4;
	add.s32 	%r1128, %r1127, %r1126;
	mul.lo.s32 	%r1129, %r1128, 30;
	sub.s32 	%r1130, %r1123, %r1129;
	st.shared.u32 	[_ZZ8condensePfPiS0_E13blockWritePtr], %r1130;
$L__BB0_144:
	bar.sync 	0;
	ld.shared.u32 	%r1131, [_ZZ8condensePfPiS0_E13blockWritePtr];
	setp.lt.s32 	%p81, %r1131, 10;
	mov.u32 	%r1194, %r558;
	mov.u32 	%r1195, %r559;
	@%p81 bra 	$L__BB0_121;
$L__BB0_145:
	setp.ne.s32 	%p82, %r1492, 0;
	@%p82 bra 	$L__BB0_147;
	atom.global.add.u32 	%r1132, [%rd1], 1;
	st.shared.u32 	[_ZZ8condensePfPiS0_E14_globalTruckId], %r1132;
$L__BB0_147:
	bar.sync 	0;
	setp.gt.u32 	%p83, %r1492, 9;
	@%p83 bra 	$L__BB0_152;
	shl.b32 	%r1133, %r1492, 2;
	mov.u32 	%r1134, _ZZ8condensePfPiS0_E10blockStuff;
	add.s32 	%r1490, %r1134, %r1133;
	shl.b32 	%r594, %r2, 2;
	mov.u32 	%r1145, _ZZ8condensePfPiS0_E10blockElems;
	add.u64 	%rd33, %SP, 56;
	mov.u64 	%rd34, $str;
	mov.u32 	%r1488, %r1490;
	mov.u32 	%r1489, %r1492;
$L__BB0_149:
	ld.shared.u32 	%r1135, [_ZZ8condensePfPiS0_E12blockReadPtr];
	add.s32 	%r1136, %r1489, %r1135;
	mul.hi.s32 	%r1137, %r1136, -2004318071;
	add.s32 	%r1138, %r1137, %r1136;
	shr.u32 	%r1139, %r1138, 31;
	shr.s32 	%r1140, %r1138, 4;
	add.s32 	%r1141, %r1140, %r1139;
	mul.lo.s32 	%r1142, %r1141, 30;
	sub.s32 	%r1143, %r1136, %r1142;
	shl.b32 	%r1144, %r1143, 2;
	add.s32 	%r1146, %r1145, %r1144;
	ld.shared.f32 	%f7, [%r1146];
	cvt.f64.f32 	%fd3, %f7;
	cvta.to.local.u64 	%rd14, %rd33;
	st.local.v2.u32 	[%rd14], {%r3, %r1489};
	st.local.f64 	[%rd14+8], %fd3;
	cvta.global.u64 	%rd35, %rd34;
	{ // callseq 0, 0
	.param .b64 param0;
	st.param.b64 	[param0], %rd35;
	.param .b64 param1;
	st.param.b64 	[param1], %rd33;
	.param .b32 retval0;
	call.uni (retval0), 
	vprintf, 
	(
	param0, 
	param1
	);
	ld.param.b32 	%r1147, [retval0];
	} // callseq 0
	mul.f64 	%fd4, %fd3, 0d4024000000000000;
	cvt.rmi.f64.f64 	%fd5, %fd4;
	cvt.rn.f32.f64 	%f8, %fd5;
	st.shared.f32 	[%r1488], %f8;
	add.s32 	%r1489, %r1489, %r2;
	add.s32 	%r1488, %r1488, %r594;
	setp.lt.u32 	%p84, %r1489, 10;
	@%p84 bra 	$L__BB0_149;
	ld.param.u64 	%rd43, [_Z8condensePfPiS0__param_1];
	ld.param.u64 	%rd42, [_Z8condensePfPiS0__param_0];
	ld.shared.u32 	%r1491, [_ZZ8condensePfPiS0_E14_globalTruckId];
	cvta.to.global.u64 	%rd12, %rd42;
	cvta.to.global.u64 	%rd13, %rd43;
	mov.u64 	%rd36, $str$1;
$L__BB0_151:
	ld.shared.u32 	%r1149, [_ZZ8condensePfPiS0_E12blockReadPtr];
	add.s32 	%r1150, %r1492, %r1149;
	mul.hi.s32 	%r1151, %r1150, -2004318071;
	add.s32 	%r1152, %r1151, %r1150;
	shr.u32 	%r1153, %r1152, 31;
	shr.s32 	%r1154, %r1152, 4;
	add.s32 	%r1155, %r1154, %r1153;
	mul.lo.s32 	%r1156, %r1155, 30;
	sub.s32 	%r1157, %r1150, %r1156;
	shl.b32 	%r1158, %r1157, 2;
	add.s32 	%r1160, %r1145, %r1158;
	ld.shared.f32 	%f9, [%r1160];
	cvt.f64.f32 	%fd6, %f9;
	ld.shared.f32 	%f10, [%r1490];
	cvt.f64.f32 	%fd7, %f10;
	mad.lo.s32 	%r1161, %r1491, 10, %r1492;
	st.local.u32 	[%rd14], %r3;
	st.local.f64 	[%rd14+8], %fd6;
	st.local.f64 	[%rd14+16], %fd7;
	st.local.u32 	[%rd14+24], %r1161;
	cvta.global.u64 	%rd37, %rd36;
	{ // callseq 1, 0
	.param .b64 param0;
	st.param.b64 	[param0], %rd37;
	.param .b64 param1;
	st.param.b64 	[param1], %rd33;
	.param .b32 retval0;
	call.uni (retval0), 
	vprintf, 
	(
	param0, 
	param1
	);
	ld.param.b32 	%r1162, [retval0];
	} // callseq 1
	ld.shared.u32 	%r1491, [_ZZ8condensePfPiS0_E14_globalTruckId];
	mad.lo.s32 	%r1164, %r1491, 10, %r1492;
	mul.wide.s32 	%rd39, %r1164, 4;
	add.s64 	%rd40, %rd12, %rd39;
	st.global.f32 	[%rd40], %f9;
	ld.shared.f32 	%f11, [%r1490];
	cvt.rzi.s32.f32 	%r1165, %f11;
	add.s64 	%rd41, %rd13, %rd39;
	st.global.u32 	[%rd41], %r1165;
	add.s32 	%r1492, %r1492, %r2;
	add.s32 	%r1490, %r1490, %r594;
	setp.lt.u32 	%p85, %r1492, 10;
	@%p85 bra 	$L__BB0_151;
$L__BB0_152:
	ld.shared.u32 	%r1166, [_ZZ8condensePfPiS0_E12blockReadPtr];
	add.s32 	%r1167, %r1166, 10;
	mul.hi.s32 	%r1168, %r1167, -2004318071;
	add.s32 	%r1169, %r1168, %r1167;
	shr.u32 	%r1170, %r1169, 31;
	shr.s32 	%r1171, %r1169, 4;
	add.s32 	%r1172, %r1171, %r1170;
	mul.lo.s32 	%r1173, %r1172, 30;
	sub.s32 	%r1174, %r1167, %r1173;
	st.shared.u32 	[_ZZ8condensePfPiS0_E12blockReadPtr], %r1174;
	ret;

}


// ===== COMPILED SASS (sm_100) =====

	.target	sm_100

	.elftype	@"ET_EXEC"


//--------------------- .note.nv.tkinfo           --------------------------
	.section	.note.nv.tkinfo,"",@"SHT_NOTE"
	.sectionflags	@"SHF_NOTE_NV_TKINFO"
	.tkinfo
        /*0018*/ 	.word	0x00000002
        /*0030*/ 	.string	""
        /*0030*/ 	.string	"ptxas"
        /*0030*/ 	.string	"Cuda compilation tools, release 13.0, V13.0.88"
        /*0030*/ 	.string	"Build cuda_13.0.r13.0/compiler.36424714_0"
        /*0030*/ 	.string	"-arch sm_100 -m 64 "



//--------------------- .note.nv.cuinfo           --------------------------
	.section	.note.nv.cuinfo,"",@"SHT_NOTE"
	.sectionflags	@"SHF_NOTE_NV_CUINFO"
        /*0018*/ 	.short	0x0002
        /*001a*/ 	.short	0x0064
        /*001c*/ 	.short	0x0082
	.zero		2


//--------------------- .nv.info                  --------------------------
	.section	.nv.info,"",@"SHT_CUDA_INFO"
	.align	4


	//----- nvinfo : EIATTR_REGCOUNT
	.align		4
        /*0000*/ 	.byte	0x04, 0x2f
        /*0002*/ 	.short	(.L_12 - .L_11)
	.align		4
.L_11:
        /*0004*/ 	.word	index@(_Z8condensePfPiS0_)
        /*0008*/ 	.word	0x00000020


	//----- nvinfo : EIATTR_FRAME_SIZE
	.align		4
.L_12:
        /*000c*/ 	.byte	0x04, 0x11
        /*000e*/ 	.short	(.L_14 - .L_13)
	.align		4
.L_13:
        /*0010*/ 	.word	index@(_Z8condensePfPiS0_)
        /*0014*/ 	.word	0x00000058


	//----- nvinfo : EIATTR_MIN_STACK_SIZE
	.align		4
.L_14:
        /*0018*/ 	.byte	0x04, 0x12
        /*001a*/ 	.short	(.L_16 - .L_15)
	.align		4
.L_15:
        /*001c*/ 	.word	index@(_Z8condensePfPiS0_)
        /*0020*/ 	.word	0x00000058
.L_16:


//--------------------- .nv.compat                --------------------------
	.section	.nv.compat,"",@"SHT_CUDA_COMPAT_INFO"
	.align	4
        /*0000*/ 	.byte	0x02, 0x09, 0x00, 0x00, 0x02, 0x02, 0x01, 0x00, 0x02, 0x05, 0x05, 0x00, 0x03, 0x07, 0x01, 0x01
        /*0010*/ 	.byte	0x02, 0x03, 0x00, 0x00, 0x02, 0x06, 0x01, 0x00, 0x04, 0x0b, 0x08, 0x00, 0x01, 0x00, 0x00, 0x00
        /*0020*/ 	.byte	0x00, 0x00, 0x00, 0x00


//--------------------- .nv.info._Z8condensePfPiS0_ --------------------------
	.section	.nv.info._Z8condensePfPiS0_,"",@"SHT_CUDA_INFO"
	.sectionflags	@""
	.align	4


	//----- nvinfo : EIATTR_CUDA_API_VERSION
	.align		4
        /*0000*/ 	.byte	0x04, 0x37
        /*0002*/ 	.short	(.L_18 - .L_17)
.L_17:
        /*0004*/ 	.word	0x00000082


	//----- nvinfo : EIATTR_KPARAM_INFO
	.align		4
.L_18:
        /*0008*/ 	.byte	0x04, 0x17
        /*000a*/ 	.short	(.L_20 - .L_19)
.L_19:
        /*000c*/ 	.word	0x00000000
        /*0010*/ 	.short	0x0002
        /*0012*/ 	.short	0x0010
        /*0014*/ 	.byte	0x00, 0xf5, 0x21, 0x00


	//----- nvinfo : EIATTR_KPARAM_INFO
	.align		4
.L_20:
        /*0018*/ 	.byte	0x04, 0x17
        /*001a*/ 	.short	(.L_22 - .L_21)
.L_21:
        /*001c*/ 	.word	0x00000000
        /*0020*/ 	.short	0x0001
        /*0022*/ 	.short	0x0008
        /*0024*/ 	.byte	0x00, 0xf5, 0x21, 0x00


	//----- nvinfo : EIATTR_KPARAM_INFO
	.align		4
.L_22:
        /*0028*/ 	.byte	0x04, 0x17
        /*002a*/ 	.short	(.L_24 - .L_23)
.L_23:
        /*002c*/ 	.word	0x00000000
        /*0030*/ 	.short	0x0000
        /*0032*/ 	.short	0x0000
        /*0034*/ 	.byte	0x00, 0xf5, 0x21, 0x00


	//----- nvinfo : EIATTR_SPARSE_MMA_MASK
	.align		4
.L_24:
        /*0038*/ 	.byte	0x03, 0x50
        /*003a*/ 	.short	0x0000


	//----- nvinfo : EIATTR_MAXREG_COUNT
	.align		4
        /*003c*/ 	.byte	0x03, 0x1b
        /*003e*/ 	.short	0x00ff


	//----- nvinfo : EIATTR_NUM_BARRIERS
	.align		4
        /*0040*/ 	.byte	0x02, 0x4c
        /*0042*/ 	.byte	0x01
	.zero		1


	//----- nvinfo : EIATTR_EXTERNS
	.align		4
        /*0044*/ 	.byte	0x04, 0x0f
        /*0046*/ 	.short	(.L_26 - .L_25)


	//   ....[0]....
	.align		4
.L_25:
        /*0048*/ 	.word	index@(vprintf)


	//----- nvinfo : EIATTR_MERCURY_ISA_VERSION
	.align		4
.L_26:
        /*004c*/ 	.byte	0x03, 0x5f
        /*004e*/ 	.short	0x0101


	//----- nvinfo : EIATTR_INT_WARP_WIDE_INSTR_OFFSETS
	.align		4
        /*0050*/ 	.byte	0x04, 0x31
        /*0052*/ 	.short	(.L_28 - .L_27)


	//   ....[0]....
.L_27:
        /*0054*/ 	.word	0x00003510


	//   ....[1]....
        /*0058*/ 	.word	0x000035a0


	//----- nvinfo : EIATTR_VRC_CTA_INIT_COUNT
	.align		4
.L_28:
        /*005c*/ 	.byte	0x02, 0x4a
	.zero		1
	.zero		1


	//----- nvinfo : EIATTR_SYSCALL_OFFSETS
	.align		4
        /*0060*/ 	.byte	0x04, 0x46
        /*0062*/ 	.short	(.L_30 - .L_29)


	//   ....[0]....
.L_29:
        /*0064*/ 	.word	0x00003870


	//   ....[1]....
        /*0068*/ 	.word	0x00003b00


	//----- nvinfo : EIATTR_EXIT_INSTR_OFFSETS
	.align		4
.L_30:
        /*006c*/ 	.byte	0x04, 0x1c
        /*006e*/ 	.short	(.L_32 - .L_31)


	//   ....[0]....
.L_31:
        /*0070*/ 	.word	0x00003cc0


	//----- nvinfo : EIATTR_CRS_STACK_SIZE
	.align		4
.L_32:
        /*0074*/ 	.byte	0x04, 0x1e
        /*0076*/ 	.short	(.L_34 - .L_33)
.L_33:
        /*0078*/ 	.word	0x00000000


	//----- nvinfo : EIATTR_CBANK_PARAM_SIZE
	.align		4
.L_34:
        /*007c*/ 	.byte	0x03, 0x19
        /*007e*/ 	.short	0x0018


	//----- nvinfo : EIATTR_PARAM_CBANK
	.align		4
        /*0080*/ 	.byte	0x04, 0x0a
        /*0082*/ 	.short	(.L_36 - .L_35)
	.align		4
.L_35:
        /*0084*/ 	.word	index@(.nv.constant0._Z8condensePfPiS0_)
        /*0088*/ 	.short	0x0380
        /*008a*/ 	.short	0x0018


	//----- nvinfo : EIATTR_SW_WAR
	.align		4
.L_36:
        /*008c*/ 	.byte	0x04, 0x36
        /*008e*/ 	.short	(.L_38 - .L_37)
.L_37:
        /*0090*/ 	.word	0x00000008
.L_38:


//--------------------- .nv.callgraph             --------------------------
	.section	.nv.callgraph,"",@"SHT_CUDA_CALLGRAPH"
	.align	4
	.sectionentsize	8
	.align		4
        /*0000*/ 	.word	0x00000000
	.align		4
        /*0004*/ 	.word	0xffffffff
	.align		4
        /*0008*/ 	.word	index@(_Z8condensePfPiS0_)
	.align		4
        /*000c*/ 	.word	index@(vprintf)
	.align		4
        /*0010*/ 	.word	0x00000000
	.align		4
        /*0014*/ 	.word	0xfffffffe
	.align		4
        /*0018*/ 	.word	0x00000000
	.align		4
        /*001c*/ 	.word	0xfffffffd
	.align		4
        /*0020*/ 	.word	0x00000000
	.align		4
        /*0024*/ 	.word	0xfffffffc


//--------------------- .nv.constant4             --------------------------
	.section	.nv.constant4,"a",@progbits
	.align	8
	.align		8
.nv.constant4:
        /*0000*/ 	.dword	vprintf
	.align		8
        /*0008*/ 	.dword	precalc_xorwow_matrix
	.align		8
        /*0010*/ 	.dword	precalc_xorwow_offset_matrix
	.align		8
        /*0018*/ 	.dword	mrg32k3aM1
	.align		8
        /*0020*/ 	.dword	mrg32k3aM2
	.align		8
        /*0028*/ 	.dword	mrg32k3aM1SubSeq
	.align		8
        /*0030*/ 	.dword	mrg32k3aM2SubSeq
	.align		8
        /*0038*/ 	.dword	mrg32k3aM1Seq
	.align		8
        /*0040*/ 	.dword	mrg32k3aM2Seq
	.align		8
        /*0048*/ 	.dword	$str
	.align		8
        /*0050*/ 	.dword	$str$1


//--------------------- .nv.constant3             --------------------------
	.section	.nv.constant3,"a",@progbits
	.align	8
.nv.constant3:
	.type		__cr_lgamma_table,@object
	.size		__cr_lgamma_table,(.L_8 - __cr_lgamma_table)
__cr_lgamma_table:
        /*0000*/ 	.byte	0x00, 0x00, 0x00, 0x00, 0x00, 0x00, 0x00, 0x00, 0x00, 0x00, 0x00, 0x00, 0x00, 0x00, 0x00, 0x00
        /*0010*/ 	.byte	0xef, 0x39, 0xfa, 0xfe, 0x42, 0x2e, 0xe6, 0x3f, 0x02, 0x20, 0x2a, 0xfa, 0x0b, 0xab, 0xfc, 0x3f
        /*0020*/ 	.byte	0xf9, 0x2c, 0x92, 0x7c, 0xa7, 0x6c, 0x09, 0x40, 0xc9, 0x79, 0x44, 0x3c, 0x64, 0x26, 0x13, 0x40
        /*0030*/ 	.byte	0xca, 0x01, 0xcf, 0x3a, 0x27, 0x51, 0x1a, 0x40, 0x30, 0xcc, 0x2d, 0xf3, 0xe1, 0x0c, 0x21, 0x40
        /*0040*/ 	.byte	0x0d, 0xb7, 0xfc, 0x82, 0x8e, 0x35, 0x25, 0x40
.L_8:


//--------------------- .text._Z8condensePfPiS0_  --------------------------
	.section	.text._Z8condensePfPiS0_,"ax",@progbits
	.align	128
        .global         _Z8condensePfPiS0_
        .type           _Z8condensePfPiS0_,@function
        .size           _Z8condensePfPiS0_,(.L_x_35 - _Z8condensePfPiS0_)
        .other          _Z8condensePfPiS0_,@"STO_CUDA_ENTRY STV_DEFAULT"
_Z8condensePfPiS0_:
.text._Z8condensePfPiS0_:
[----:B------:R-:W0:Y:S01]  /*0000*/  LDC R1, c[0x0][0x37c] ;  /* 0x0000df00ff017b82 */ /* 0x000e220000000800 */
[----:B------:R-:W1:Y:S01]  /*0010*/  S2R R24, SR_TID.X ;  /* 0x0000000000187919 */ /* 0x000e620000002100 */
[----:B------:R-:W2:Y:S06]  /*0020*/  LDCU UR38, c[0x0][0x2fc] ;  /* 0x00005f80ff2677ac */ /* 0x000eac0008000800 */
[----:B------:R-:W1:Y:S01]  /*0030*/  LDC R25, c[0x0][0x360] ;  /* 0x0000d800ff197b82 */ /* 0x000e620000000800 */
[----:B0-----:R-:W-:Y:S01]  /*0040*/  VIADD R1, R1, 0xffffffa8 ;  /* 0xffffffa801017836 */ /* 0x001fe20000000000 */
[----:B------:R-:W1:Y:S01]  /*0050*/  S2R R16, SR_CTAID.X ;  /* 0x0000000000107919 */ /* 0x000e620000002500 */
[----:B------:R-:W-:Y:S01]  /*0060*/  IMAD.MOV.U32 R6, RZ, RZ, 0x731b80e4 ;  /* 0x731b80e4ff067424 */ /* 0x000fe200078e00ff */
[----:B------:R-:W0:Y:S01]  /*0070*/  LDCU.64 UR36, c[0x0][0x358] ;  /* 0x00006b00ff2477ac */ /* 0x000e220008000a00 */
[----:B------:R-:W-:Y:S01]  /*0080*/  IMAD.MOV.U32 R7, RZ, RZ, -0x5f7f8e1f ;  /* 0xa08071e1ff077424 */ /* 0x000fe200078e00ff */
[----:B------:R-:W-:Y:S01]  /*0090*/  BSSY.RECONVERGENT B0, `(.L_x_0) ;  /* 0x0000265000007945 */ /* 0x000fe20003800200 */
[----:B------:R-:W-:-:S02]  /*00a0*/  IMAD.MOV.U32 R8, RZ, RZ, -0x73410ed7 ;  /* 0x8cbef129ff087424 */ /* 0x000fc400078e00ff */
[----:B------:R-:W-:Y:S01]  /*00b0*/  IMAD.MOV.U32 R9, RZ, RZ, -0x75bd8fc ;  /* 0xf8a42704ff097424 */ /* 0x000fe200078e00ff */
[----:B------:R3:W-:Y:S01]  /*00c0*/  STL.64 [R1], R6 ;  /* 0x0000000601007387 */ /* 0x0007e20000100a00 */
[----:B------:R-:W-:Y:S02]  /*00d0*/  IMAD.MOV.U32 R10, RZ, RZ, -0x23270784 ;  /* 0xdcd8f87cff0a7424 */ /* 0x000fe400078e00ff */
[----:B------:R-:W-:Y:S01]  /*00e0*/  IMAD.MOV.U32 R11, RZ, RZ, -0x66831c1b ;  /* 0x997ce3e5ff0b7424 */ /* 0x000fe200078e00ff */
[----:B------:R3:W-:Y:S01]  /*00f0*/  STL.64 [R1+0x8], R8 ;  /* 0x0000080801007387 */ /* 0x0007e20000100a00 */
[----:B------:R-:W-:Y:S02]  /*0100*/  IMAD.MOV.U32 R4, RZ, RZ, -0x5f7f8e1f ;  /* 0xa08071e1ff047424 */ /* 0x000fe400078e00ff */
[----:B------:R-:W-:Y:S01]  /*0110*/  IMAD.MOV.U32 R3, RZ, RZ, -0x75bd8fc ;  /* 0xf8a42704ff037424 */ /* 0x000fe200078e00ff */
[----:B------:R3:W-:Y:S01]  /*0120*/  STL.64 [R1+0x10], R10 ;  /* 0x0000100a01007387 */ /* 0x0007e20000100a00 */
[----:B------:R-:W-:-:S02]  /*0130*/  IMAD.MOV.U32 R2, RZ, RZ, -0x73410ed7 ;  /* 0x8cbef129ff027424 */ /* 0x000fc400078e00ff */
[----:B------:R-:W-:Y:S02]  /*0140*/  IMAD.MOV.U32 R13, RZ, RZ, -0x66831c1b ;  /* 0x997ce3e5ff0d7424 */ /* 0x000fe400078e00ff */
[----:B------:R-:W-:Y:S02]  /*0150*/  IMAD.MOV.U32 R12, RZ, RZ, -0x23270784 ;  /* 0xdcd8f87cff0c7424 */ /* 0x000fe400078e00ff */
[----:B-1----:R-:W-:-:S05]  /*0160*/  IMAD R0, R25, R16, R24 ;  /* 0x0000001019007224 */ /* 0x002fca00078e0218 */
[----:B------:R-:W-:-:S13]  /*0170*/  ISETP.NE.AND P0, PT, R0, RZ, PT ;  /* 0x000000ff0000720c */ /* 0x000fda0003f05270 */
[----:B0-23--:R-:W-:Y:S05]  /*0180*/  @!P0 BRA `(.L_x_1) ;  /* 0x0000002400548947 */ /* 0x00dfea0003800000 */
[--C-:B------:R-:W-:Y:S01]  /*0190*/  SHF.R.S32.HI R5, RZ, 0x1f, R0.reuse ;  /* 0x0000001fff057819 */ /* 0x100fe20000011400 */
[----:B------:R-:W-:Y:S02]  /*01a0*/  IMAD.MOV.U32 R10, RZ, RZ, R0 ;  /* 0x000000ffff0a7224 */ /* 0x000fe400078e0000 */
[----:B------:R-:W-:Y:S02]  /*01b0*/  IMAD.MOV.U32 R0, RZ, RZ, RZ ;  /* 0x000000ffff007224 */ /* 0x000fe400078e00ff */
[----:B------:R-:W-:Y:S02]  /*01c0*/  IMAD.MOV.U32 R4, RZ, RZ, -0x5f7f8e1f ;  /* 0xa08071e1ff047424 */ /* 0x000fe400078e00ff */
[----:B------:R-:W-:Y:S02]  /*01d0*/  IMAD.MOV.U32 R2, RZ, RZ, -0x73410ed7 ;  /* 0x8cbef129ff027424 */ /* 0x000fe400078e00ff */
[----:B------:R-:W-:Y:S02]  /*01e0*/  IMAD.MOV.U32 R3, RZ, RZ, -0x75bd8fc ;  /* 0xf8a42704ff037424 */ /* 0x000fe400078e00ff */
[----:B------:R-:W-:-:S02]  /*01f0*/  IMAD.MOV.U32 R12, RZ, RZ, -0x23270784 ;  /* 0xdcd8f87cff0c7424 */ /* 0x000fc400078e00ff */
[----:B------:R-:W-:-:S07]  /*0200*/  IMAD.MOV.U32 R13, RZ, RZ, -0x66831c1b ;  /* 0x997ce3e5ff0d7424 */ /* 0x000fce00078e00ff */
.L_x_10:
[----:B------:R-:W-:Y:S01]  /*0210*/  LOP3.LUT R19, R10, 0x3, RZ, 0xc0, !PT ;  /* 0x000000030a137812 */ /* 0x000fe200078ec0ff */
[----:B------:R-:W-:Y:S03]  /*0220*/  BSSY.RECONVERGENT B1, `(.L_x_2) ;  /* 0x0000245000017945 */ /* 0x000fe60003800200 */
[----:B------:R-:W-:-:S04]  /*0230*/  ISETP.NE.U32.AND P0, PT, R19, RZ, PT ;  /* 0x000000ff1300720c */ /* 0x000fc80003f05070 */
[----:B------:R-:W-:-:S13]  /*0240*/  ISETP.NE.AND.EX P0, PT, RZ, RZ, PT, P0 ;  /* 0x000000ffff00720c */ /* 0x000fda0003f05300 */
[----:B012---:R-:W-:Y:S05]  /*0250*/  @!P0 BRA `(.L_x_3) ;  /* 0x0000002400048947 */ /* 0x007fea0003800000 */
[----:B------:R-:W0:Y:S01]  /*0260*/  LDC.64 R6, c[0x4][0x8] ;  /* 0x01000200ff067b82 */ /* 0x000e220000000a00 */
[----:B------:R-:W-:Y:S01]  /*0270*/  IMAD.MOV.U32 R4, RZ, RZ, RZ ;  /* 0x000000ffff047224 */ /* 0x000fe200078e00ff */
[----:B------:R-:W-:Y:S01]  /*0280*/  CS2R R2, SRZ ;  /* 0x0000000000027805 */ /* 0x000fe2000001ff00 */
[----:B------:R-:W-:Y:S01]  /*0290*/  IMAD.MOV.U32 R14, RZ, RZ, RZ ;  /* 0x000000ffff0e7224 */ /* 0x000fe200078e00ff */
[----:B------:R-:W-:Y:S01]  /*02a0*/  CS2R R12, SRZ ;  /* 0x00000000000c7805 */ /* 0x000fe2000001ff00 */
[----:B0-----:R-:W-:-:S07]  /*02b0*/  IMAD.WIDE.U32 R6, R0, 0xc80, R6 ;  /* 0x00000c8000067825 */ /* 0x001fce00078e0006 */
.L_x_5:
[----:B------:R-:W-:-:S06]  /*02c0*/  IMAD R11, R14, 0x4, R1 ;  /* 0x000000040e0b7824 */ /* 0x000fcc00078e0201 */
[----:B------:R-:W5:Y:S01]  /*02d0*/  LDL R11, [R11+0x4] ;  /* 0x000004000b0b7983 */ /* 0x000f620000100800 */
[----:B------:R-:W-:Y:S01]  /*02e0*/  IMAD.SHL.U32 R15, R14, 0x20, RZ ;  /* 0x000000200e0f7824 */ /* 0x000fe200078e00ff */
[----:B------:R-:W-:-:S06]  /*02f0*/  UMOV UR4, URZ ;  /* 0x000000ff00047c82 */ /* 0x000fcc0008000000 */
.L_x_4:
[----:B-----5:R-:W-:Y:S01]  /*0300*/  SHF.R.U32.HI R20, RZ, UR4, R11 ;  /* 0x00000004ff147c19 */ /* 0x020fe2000801160b */
[----:B------:R-:W-:-:S03]  /*0310*/  VIADD R8, R15, UR4 ;  /* 0x000000040f087c36 */ /* 0x000fc60008000000 */
[----:B------:R-:W-:-:S04]  /*0320*/  LOP3.LUT R9, R20, 0x1, RZ, 0xc0, !PT ;  /* 0x0000000114097812 */ /* 0x000fc800078ec0ff */
[----:B------:R-:W-:Y:S01]  /*0330*/  ISETP.NE.U32.AND P0, PT, R9, 0x1, PT ;  /* 0x000000010900780c */ /* 0x000fe20003f05070 */
[----:B------:R-:W-:-:S03]  /*0340*/  IMAD R9, R8, 0x5, RZ ;  /* 0x0000000508097824 */ /* 0x000fc600078e02ff */
[----:B------:R-:W-:Y:S01]  /*0350*/  R2P PR, R20, 0x7e ;  /* 0x0000007e14007804 */ /* 0x000fe20000000000 */
[----:B------:R-:W-:-:S08]  /*0360*/  IMAD.WIDE.U32 R8, R9, 0x4, R6 ;  /* 0x0000000409087825 */ /* 0x000fd000078e0006 */
[----:B------:R-:W2:Y:S04]  /*0370*/  @!P0 LDG.E R18, desc[UR36][R8.64+0x8] ;  /* 0x0000082408128981 */ /* 0x000ea8000c1e1900 */
[----:B------:R-:W3:Y:S04]  /*0380*/  @!P0 LDG.E R17, desc[UR36][R8.64] ;  /* 0x0000002408118981 */ /* 0x000ee8000c1e1900 */
[----:B------:R-:W4:Y:S04]  /*0390*/  @!P0 LDG.E R21, desc[UR36][R8.64+0x4] ;  /* 0x0000042408158981 */ /* 0x000f28000c1e1900 */
[----:B------:R-:W4:Y:S04]  /*03a0*/  @!P0 LDG.E R23, desc[UR36][R8.64+0xc] ;  /* 0x00000c2408178981 */ /* 0x000f28000c1e1900 */
[----:B------:R-:W4:Y:S04]  /*03b0*/  @P1 LDG.E R22, desc[UR36][R8.64+0x1c] ;  /* 0x00001c2408161981 */ /* 0x000f28000c1e1900 */
[----:B------:R-:W4:Y:S01]  /*03c0*/  @P1 LDG.E R27, desc[UR36][R8.64+0x14] ;  /* 0x00001424081b1981 */ /* 0x000f22000c1e1900 */
[----:B--2---:R-:W-:-:S03]  /*03d0*/  @!P0 LOP3.LUT R3, R3, R18, RZ, 0x3c, !PT ;  /* 0x0000001203038212 */ /* 0x004fc600078e3cff */
[----:B------:R-:W2:Y:S01]  /*03e0*/  @!P0 LDG.E R18, desc[UR36][R8.64+0x10] ;  /* 0x0000102408128981 */ /* 0x000ea2000c1e1900 */
[----:B---3--:R-:W-:-:S03]  /*03f0*/  @!P0 LOP3.LUT R4, R4, R17, RZ, 0x3c, !PT ;  /* 0x0000001104048212 */ /* 0x008fc600078e3cff */
[----:B------:R-:W3:Y:S01]  /*0400*/  @P1 LDG.E R17, desc[UR36][R8.64+0x18] ;  /* 0x0000182408111981 */ /* 0x000ee2000c1e1900 */
[----:B----4-:R-:W-:-:S03]  /*0410*/  @!P0 LOP3.LUT R2, R2, R21, RZ, 0x3c, !PT ;  /* 0x0000001502028212 */ /* 0x010fc600078e3cff */
[----:B------:R-:W4:Y:S01]  /*0420*/  @P1 LDG.E R21, desc[UR36][R8.64+0x20] ;  /* 0x0000202408151981 */ /* 0x000f22000c1e1900 */
[----:B------:R-:W-:-:S03]  /*0430*/  @!P0 LOP3.LUT R12, R12, R23, RZ, 0x3c, !PT ;  /* 0x000000170c0c8212 */ /* 0x000fc600078e3cff */
[----:B------:R-:W4:Y:S01]  /*0440*/  @P2 LDG.E R23, desc[UR36][R8.64+0x28] ;  /* 0x0000282408172981 */ /* 0x000f22000c1e1900 */
[----:B------:R-:W-:-:S03]  /*0450*/  @P1 LOP3.LUT R3, R3, R22, RZ, 0x3c, !PT ;  /* 0x0000001603031212 */ /* 0x000fc600078e3cff */
[----:B------:R-:W4:Y:S01]  /*0460*/  @P2 LDG.E R22, desc[UR36][R8.64+0x30] ;  /* 0x0000302408162981 */ /* 0x000f22000c1e1900 */
[----:B--2---:R-:W-:-:S03]  /*0470*/  @!P0 LOP3.LUT R13, R13, R18, RZ, 0x3c, !PT ;  /* 0x000000120d0d8212 */ /* 0x004fc600078e3cff */
[----:B------:R-:W2:Y:S01]  /*0480*/  @P1 LDG.E R18, desc[UR36][R8.64+0x24] ;  /* 0x0000242408121981 */ /* 0x000ea2000c1e1900 */
[----:B---3--:R-:W-:-:S03]  /*0490*/  @P1 LOP3.LUT R2, R2, R17, RZ, 0x3c, !PT ;  /* 0x0000001102021212 */ /* 0x008fc600078e3cff */
[----:B------:R-:W3:Y:S01]  /*04a0*/  @P2 LDG.E R17, desc[UR36][R8.64+0x2c] ;  /* 0x00002c2408112981 */ /* 0x000ee2000c1e1900 */
[----:B----4-:R-:W-:-:S03]  /*04b0*/  @P1 LOP3.LUT R12, R12, R21, RZ, 0x3c, !PT ;  /* 0x000000150c0c1212 */ /* 0x010fc600078e3cff */
[----:B------:R-:W4:Y:S01]  /*04c0*/  @P2 LDG.E R21, desc[UR36][R8.64+0x34] ;  /* 0x0000342408152981 */ /* 0x000f22000c1e1900 */
[----:B------:R-:W-:-:S04]  /*04d0*/  @P1 LOP3.LUT R4, R4, R27, RZ, 0x3c, !PT ;  /* 0x0000001b04041212 */ /* 0x000fc800078e3cff */
[----:B------:R-:W-:Y:S02]  /*04e0*/  @P2 LOP3.LUT R4, R4, R23, RZ, 0x3c, !PT ;  /* 0x0000001704042212 */ /* 0x000fe400078e3cff */
[----:B------:R-:W-:Y:S01]  /*04f0*/  @P2 LOP3.LUT R3, R3, R22, RZ, 0x3c, !PT ;  /* 0x0000001603032212 */ /* 0x000fe200078e3cff */
[----:B------:R-:W4:Y:S04]  /*0500*/  @P3 LDG.E R23, desc[UR36][R8.64+0x3c] ;  /* 0x00003c2408173981 */ /* 0x000f28000c1e1900 */
[----:B------:R-:W4:Y:S01]  /*0510*/  @P3 LDG.E R22, desc[UR36][R8.64+0x44] ;  /* 0x0000442408163981 */ /* 0x000f22000c1e1900 */
[----:B--2---:R-:W-:-:S03]  /*0520*/  @P1 LOP3.LUT R13, R13, R18, RZ, 0x3c, !PT ;  /* 0x000000120d0d1212 */ /* 0x004fc600078e3cff */
[----:B------:R-:W2:Y:S01]  /*0530*/  @P2 LDG.E R18, desc[UR36][R8.64+0x38] ;  /* 0x0000382408122981 */ /* 0x000ea2000c1e1900 */
[----:B---3--:R-:W-:-:S03]  /*0540*/  @P2 LOP3.LUT R2, R2, R17, RZ, 0x3c, !PT ;  /* 0x0000001102022212 */ /* 0x008fc600078e3cff */
[----:B------:R-:W3:Y:S01]  /*0550*/  @P3 LDG.E R17, desc[UR36][R8.64+0x40] ;  /* 0x0000402408113981 */ /* 0x000ee2000c1e1900 */
[----:B----4-:R-:W-:-:S03]  /*0560*/  @P2 LOP3.LUT R12, R12, R21, RZ, 0x3c, !PT ;  /* 0x000000150c0c2212 */ /* 0x010fc600078e3cff */
[----:B------:R-:W4:Y:S01]  /*0570*/  @P3 LDG.E R21, desc[UR36][R8.64+0x48] ;  /* 0x0000482408153981 */ /* 0x000f22000c1e1900 */
[----:B------:R-:W-:-:S03]  /*0580*/  @P3 LOP3.LUT R4, R4, R23, RZ, 0x3c, !PT ;  /* 0x0000001704043212 */ /* 0x000fc600078e3cff */
[----:B------:R-:W4:Y:S01]  /*0590*/  @P4 LDG.E R23, desc[UR36][R8.64+0x50] ;  /* 0x0000502408174981 */ /* 0x000f22000c1e1900 */
[----:B------:R-:W-:-:S03]  /*05a0*/  @P3 LOP3.LUT R3, R3, R22, RZ, 0x3c, !PT ;  /* 0x0000001603033212 */ /* 0x000fc600078e3cff */
        /* <DEDUP_REMOVED lines=27> */
[----:B------:R-:W-:Y:S02]  /*0760*/  LOP3.LUT P0, RZ, R20, 0x80, RZ, 0xc0, !PT ;  /* 0x0000008014ff7812 */ /* 0x000fe4000780c0ff */
[----:B------:R-:W-:Y:S02]  /*0770*/  @P6 LOP3.LUT R4, R4, R23, RZ, 0x3c, !PT ;  /* 0x0000001704046212 */ /* 0x000fe400078e3cff */
[----:B------:R-:W-:-:S09]  /*0780*/  @P6 LOP3.LUT R3, R3, R22, RZ, 0x3c, !PT ;  /* 0x0000001603036212 */ /* 0x000fd200078e3cff */
[----:B------:R-:W4:Y:S04]  /*0790*/  @P0 LDG.E R23, desc[UR36][R8.64+0x8c] ;  /* 0x00008c2408170981 */ /* 0x000f28000c1e1900 */
        /* <DEDUP_REMOVED lines=8> */
[----:B------:R-:W-:Y:S02]  /*0820*/  @P0 LOP3.LUT R4, R4, R23, RZ, 0x3c, !PT ;  /* 0x0000001704040212 */ /* 0x000fe400078e3cff */
[----:B------:R-:W-:Y:S02]  /*0830*/  @P0 LOP3.LUT R3, R3, R22, RZ, 0x3c, !PT ;  /* 0x0000001603030212 */ /* 0x000fe400078e3cff */
[----:B--2---:R-:W-:Y:S02]  /*0840*/  @P6 LOP3.LUT R13, R13, R18, RZ, 0x3c, !PT ;  /* 0x000000120d0d6212 */ /* 0x004fe400078e3cff */
[----:B---3--:R-:W-:Y:S02]  /*0850*/  @P0 LOP3.LUT R2, R2, R17, RZ, 0x3c, !PT ;  /* 0x0000001102020212 */ /* 0x008fe400078e3cff */
[----:B------:R-:W-:Y:S02]  /*0860*/  @P0 LOP3.LUT R13, R13, R26, RZ, 0x3c, !PT ;  /* 0x0000001a0d0d0212 */ /* 0x000fe400078e3cff */
[----:B----4-:R-:W-:-:S02]  /*0870*/  @P0 LOP3.LUT R12, R12, R21, RZ, 0x3c, !PT ;  /* 0x000000150c0c0212 */ /* 0x010fc400078e3cff */
[----:B------:R-:W-:-:S13]  /*0880*/  R2P PR, R20.B1, 0x7f ;  /* 0x0000007f14007804 */ /* 0x000fda0000001000 */
[----:B------:R-:W2:Y:S04]  /*0890*/  @P0 LDG.E R17, desc[UR36][R8.64+0xa0] ;  /* 0x0000a02408110981 */ /* 0x000ea8000c1e1900 */
[----:B------:R-:W3:Y:S04]  /*08a0*/  @P1 LDG.E R23, desc[UR36][R8.64+0xb4] ;  /* 0x0000b42408171981 */ /* 0x000ee8000c1e1900 */
[----:B------:R-:W4:Y:S04]  /*08b0*/  @P0 LDG.E R21, desc[UR36][R8.64+0xa4] ;  /* 0x0000a42408150981 */ /* 0x000f28000c1e1900 */
        /* <DEDUP_REMOVED lines=13> */
[----:B------:R-:W-:-:S03]  /*0990*/  @P2 LOP3.LUT R4, R4, R27, RZ, 0x3c, !PT ;  /* 0x0000001b04042212 */ /* 0x000fc600078e3cff */
[----:B------:R-:W4:Y:S01]  /*09a0*/  @P3 LDG.E R27, desc[UR36][R8.64+0xdc] ;  /* 0x0000dc24081b3981 */ /* 0x000f22000c1e1900 */
[----:B---3--:R-:W-:Y:S02]  /*09b0*/  @P0 LOP3.LUT R12, R12, R23, RZ, 0x3c, !PT ;  /* 0x000000170c0c0212 */ /* 0x008fe400078e3cff */
[----:B------:R-:W-:Y:S01]  /*09c0*/  LOP3.LUT P0, RZ, R20, 0x8000, RZ, 0xc0, !PT ;  /* 0x0000800014ff7812 */ /* 0x000fe2000780c0ff */
[----:B------:R-:W3:Y:S04]  /*09d0*/  @P2 LDG.E R23, desc[UR36][R8.64+0xcc] ;  /* 0x0000cc2408172981 */ /* 0x000ee8000c1e1900 */
[----:B------:R-:W3:Y:S01]  /*09e0*/  @P1 LDG.E R20, desc[UR36][R8.64+0xbc] ;  /* 0x0000bc2408141981 */ /* 0x000ee2000c1e1900 */
[----:B--2---:R-:W-:Y:S02]  /*09f0*/  @P1 LOP3.LUT R2, R2, R17, RZ, 0x3c, !PT ;  /* 0x0000001102021212 */ /* 0x004fe400078e3cff */
[----:B----4-:R-:W-:Y:S01]  /*0a00*/  @P1 LOP3.LUT R12, R12, R21, RZ, 0x3c, !PT ;  /* 0x000000150c0c1212 */ /* 0x010fe200078e3cff */
[----:B------:R-:W2:Y:S04]  /*0a10*/  @P3 LDG.E R17, desc[UR36][R8.64+0xe8] ;  /* 0x0000e82408113981 */ /* 0x000ea8000c1e1900 */
[----:B------:R-:W4:Y:S01]  /*0a20*/  @P2 LDG.E R21, desc[UR36][R8.64+0xd4] ;  /* 0x0000d42408152981 */ /* 0x000f22000c1e1900 */
[----:B------:R-:W-:-:S03]  /*0a30*/  @P3 LOP3.LUT R4, R4, R27, RZ, 0x3c, !PT ;  /* 0x0000001b04043212 */ /* 0x000fc600078e3cff */
[----:B------:R-:W2:Y:S01]  /*0a40*/  @P4 LDG.E R27, desc[UR36][R8.64+0xf0] ;  /* 0x0000f024081b4981 */ /* 0x000ea2000c1e1900 */
[----:B------:R-:W-:-:S03]  /*0a50*/  @P1 LOP3.LUT R13, R13, R22, RZ, 0x3c, !PT ;  /* 0x000000160d0d1212 */ /* 0x000fc600078e3cff */
[----:B------:R-:W2:Y:S04]  /*0a60*/  @P3 LDG.E R22, desc[UR36][R8.64+0xe4] ;  /* 0x0000e42408163981 */ /* 0x000ea8000c1e1900 */
[----:B------:R-:W2:Y:S01]  /*0a70*/  @P0 LDG.E R26, desc[UR36][R8.64+0x13c] ;  /* 0x00013c24081a0981 */ /* 0x000ea2000c1e1900 */
[----:B---3--:R-:W-:-:S03]  /*0a80*/  @P2 LOP3.LUT R2, R2, R23, RZ, 0x3c, !PT ;  /* 0x0000001702022212 */ /* 0x008fc600078e3cff */
[----:B------:R-:W3:Y:S01]  /*0a90*/  @P3 LDG.E R23, desc[UR36][R8.64+0xe0] ;  /* 0x0000e02408173981 */ /* 0x000ee2000c1e1900 */
[----:B------:R-:W-:-:S03]  /*0aa0*/  @P1 LOP3.LUT R3, R3, R20, RZ, 0x3c, !PT ;  /* 0x0000001403031212 */ /* 0x000fc600078e3cff */
[----:B------:R-:W3:Y:S01]  /*0ab0*/  @P2 LDG.E R20, desc[UR36][R8.64+0xd8] ;  /* 0x0000d82408142981 */ /* 0x000ee2000c1e1900 */
[----:B------:R-:W-:-:S03]  /*0ac0*/  @P2 LOP3.LUT R3, R3, R18, RZ, 0x3c, !PT ;  /* 0x0000001203032212 */ /* 0x000fc600078e3cff */
[----:B------:R-:W3:Y:S01]  /*0ad0*/  @P3 LDG.E R18, desc[UR36][R8.64+0xec] ;  /* 0x0000ec2408123981 */ /* 0x000ee2000c1e1900 */
[----:B----4-:R-:W-:-:S03]  /*0ae0*/  @P2 LOP3.LUT R12, R12, R21, RZ, 0x3c, !PT ;  /* 0x000000150c0c2212 */ /* 0x010fc600078e3cff */
[----:B------:R-:W4:Y:S01]  /*0af0*/  @P4 LDG.E R21, desc[UR36][R8.64+0xf4] ;  /* 0x0000f42408154981 */ /* 0x000f22000c1e1900 */
[----:B--2---:R-:W-:-:S03]  /*0b00*/  @P4 LOP3.LUT R4, R4, R27, RZ, 0x3c, !PT ;  /* 0x0000001b04044212 */ /* 0x004fc600078e3cff */
[----:B------:R-:W2:Y:S01]  /*0b10*/  @P5 LDG.E R27, desc[UR36][R8.64+0x104] ;  /* 0x00010424081b5981 */ /* 0x000ea2000c1e1900 */
[----:B---3--:R-:W-:-:S03]  /*0b20*/  @P3 LOP3.LUT R2, R2, R23, RZ, 0x3c, !PT ;  /* 0x0000001702023212 */ /* 0x008fc600078e3cff */
[----:B------:R-:W3:Y:S01]  /*0b30*/  @P4 LDG.E R23, desc[UR36][R8.64+0xfc] ;  /* 0x0000fc2408174981 */ /* 0x000ee2000c1e1900 */
[----:B------:R-:W-:-:S03]  /*0b40*/  @P2 LOP3.LUT R13, R13, R20, RZ, 0x3c, !PT ;  /* 0x000000140d0d2212 */ /* 0x000fc600078e3cff */
[----:B------:R-:W3:Y:S01]  /*0b50*/  @P4 LDG.E R20, desc[UR36][R8.64+0xf8] ;  /* 0x0000f82408144981 */ /* 0x000ee2000c1e1900 */
[----:B------:R-:W-:-:S03]  /*0b60*/  @P3 LOP3.LUT R3, R3, R22, RZ, 0x3c, !PT ;  /* 0x0000001603033212 */ /* 0x000fc600078e3cff */
[----:B------:R-:W3:Y:S01]  /*0b70*/  @P4 LDG.E R22, desc[UR36][R8.64+0x100] ;  /* 0x0001002408164981 */ /* 0x000ee2000c1e1900 */
[----:B------:R-:W-:Y:S02]  /*0b80*/  @P3 LOP3.LUT R12, R12, R17, RZ, 0x3c, !PT ;  /* 0x000000110c0c3212 */ /* 0x000fe400078e3cff */
[----:B------:R-:W-:Y:S01]  /*0b90*/  @P3 LOP3.LUT R13, R13, R18, RZ, 0x3c, !PT ;  /* 0x000000120d0d3212 */ /* 0x000fe200078e3cff */
[----:B------:R-:W3:Y:S01]  /*0ba0*/  @P5 LDG.E R17, desc[UR36][R8.64+0x108] ;  /* 0x0001082408115981 */ /* 0x000ee2000c1e1900 */
[----:B----4-:R-:W-:-:S03]  /*0bb0*/  @P4 LOP3.LUT R2, R2, R21, RZ, 0x3c, !PT ;  /* 0x0000001502024212 */ /* 0x010fc600078e3cff */
[----:B------:R-:W4:Y:S01]  /*0bc0*/  @P5 LDG.E R18, desc[UR36][R8.64+0x10c] ;  /* 0x00010c2408125981 */ /* 0x000f22000c1e1900 */
[----:B--2---:R-:W-:-:S03]  /*0bd0*/  @P5 LOP3.LUT R4, R4, R27, RZ, 0x3c, !PT ;  /* 0x0000001b04045212 */ /* 0x004fc600078e3cff */
        /* <DEDUP_REMOVED lines=14> */
[----:B------:R-:W-:-:S03]  /*0cc0*/  @P5 LOP3.LUT R12, R12, R21, RZ, 0x3c, !PT ;  /* 0x000000150c0c5212 */ /* 0x000fc600078e3cff */
[----:B------:R-:W2:Y:S01]  /*0cd0*/  @P0 LDG.E R21, desc[UR36][R8.64+0x130] ;  /* 0x0001302408150981 */ /* 0x000ea2000c1e1900 */
[----:B---3--:R-:W-:-:S03]  /*0ce0*/  @P6 LOP3.LUT R2, R2, R23, RZ, 0x3c, !PT ;  /* 0x0000001702026212 */ /* 0x008fc600078e3cff */
[----:B------:R-:W3:Y:S01]  /*0cf0*/  @P0 LDG.E R23, desc[UR36][R8.64+0x138] ;  /* 0x0001382408170981 */ /* 0x000ee2000c1e1900 */
[----:B------:R-:W-:-:S03]  /*0d00*/  @P5 LOP3.LUT R13, R13, R20, RZ, 0x3c, !PT ;  /* 0x000000140d0d5212 */ /* 0x000fc600078e3cff */
[----:B------:R-:W3:Y:S01]  /*0d10*/  @P6 LDG.E R20, desc[UR36][R8.64+0x128] ;  /* 0x0001282408146981 */ /* 0x000ee2000c1e1900 */
[----:B------:R-:W-:-:S04]  /*0d20*/  UIADD3 UR4, UPT, UPT, UR4, 0x10, URZ ;  /* 0x0000001004047890 */ /* 0x000fc8000fffe0ff */
[----:B------:R-:W-:Y:S01]  /*0d30*/  UISETP.NE.AND UP0, UPT, UR4, 0x20, UPT ;  /* 0x000000200400788c */ /* 0x000fe2000bf05270 */
[----:B------:R-:W-:Y:S02]  /*0d40*/  @P6 LOP3.LUT R12, R12, R17, RZ, 0x3c, !PT ;  /* 0x000000110c0c6212 */ /* 0x000fe400078e3cff */
[----:B----4-:R-:W-:Y:S02]  /*0d50*/  @P6 LOP3.LUT R3, R3, R18, RZ, 0x3c, !PT ;  /* 0x0000001203036212 */ /* 0x010fe400078e3cff */
[----:B--2---:R-:W-:Y:S02]  /*0d60*/  @P0 LOP3.LUT R4, R4, R27, RZ, 0x3c, !PT ;  /* 0x0000001b04040212 */ /* 0x004fe400078e3cff */
[----:B------:R-:W-:Y:S02]  /*0d70*/  @P0 LOP3.LUT R3, R3, R22, RZ, 0x3c, !PT ;  /* 0x0000001603030212 */ /* 0x000fe400078e3cff */
[----:B------:R-:W-:Y:S02]  /*0d80*/  @P0 LOP3.LUT R2, R2, R21, RZ, 0x3c, !PT ;  /* 0x0000001502020212 */ /* 0x000fe400078e3cff */
[----:B---3--:R-:W-:-:S02]  /*0d90*/  @P0 LOP3.LUT R12, R12, R23, RZ, 0x3c, !PT ;  /* 0x000000170c0c0212 */ /* 0x008fc400078e3cff */
[----:B------:R-:W-:-:S04]  /*0da0*/  @P6 LOP3.LUT R13, R13, R20, RZ, 0x3c, !PT ;  /* 0x000000140d0d6212 */ /* 0x000fc800078e3cff */
[----:B------:R-:W-:Y:S01]  /*0db0*/  @P0 LOP3.LUT R13, R13, R26, RZ, 0x3c, !PT ;  /* 0x0000001a0d0d0212 */ /* 0x000fe200078e3cff */
[----:B------:R-:W-:Y:S06]  /*0dc0*/  BRA.U UP0, `(.L_x_4) ;  /* 0xfffffff5004c7547 */ /* 0x000fec000b83ffff */
[----:B------:R-:W-:-:S05]  /*0dd0*/  VIADD R14, R14, 0x1 ;  /* 0x000000010e0e7836 */ /* 0x000fca0000000000 */
[----:B------:R-:W-:-:S13]  /*0de0*/  ISETP.NE.AND P0, PT, R14, 0x5, PT ;  /* 0x000000050e00780c */ /* 0x000fda0003f05270 */
[----:B------:R-:W-:Y:S05]  /*0df0*/  @P0 BRA `(.L_x_5) ;  /* 0xfffffff400300947 */ /* 0x000fea000383ffff */
[----:B------:R0:W-:Y:S01]  /*0e00*/  STL [R1+0x4], R4 ;  /* 0x0000040401007387 */ /* 0x0001e20000100800 */
[----:B------:R-:W-:-:S03]  /*0e10*/  ISETP.NE.U32.AND P0, PT, R19, 0x1, PT ;  /* 0x000000011300780c */ /* 0x000fc60003f05070 */
[----:B------:R0:W-:Y:S01]  /*0e20*/  STL.64 [R1+0x8], R2 ;  /* 0x0000080201007387 */ /* 0x0001e20000100a00 */
[----:B------:R-:W-:-:S03]  /*0e30*/  ISETP.NE.AND.EX P0, PT, RZ, RZ, PT, P0 ;  /* 0x000000ffff00720c */ /* 0x000fc60003f05300 */
[----:B------:R0:W-:Y:S10]  /*0e40*/  STL.64 [R1+0x10], R12 ;  /* 0x0000100c01007387 */ /* 0x0001f40000100a00 */
[----:B------:R-:W-:Y:S05]  /*0e50*/  @!P0 BRA `(.L_x_3) ;  /* 0x0000001800048947 */ /* 0x000fea0003800000 */
[----:B------:R-:W-:Y:S01]  /*0e60*/  UMOV UR4, URZ ;  /* 0x000000ff00047c82 */ /* 0x000fe20008000000 */
[----:B------:R-:W-:Y:S01]  /*0e70*/  UMOV UR5, URZ ;  /* 0x000000ff00057c82 */ /* 0x000fe20008000000 */
[----:B0-----:R-:W-:Y:S02]  /*0e80*/  IMAD.MOV.U32 R4, RZ, RZ, RZ ;  /* 0x000000ffff047224 */ /* 0x001fe400078e00ff */
[----:B------:R-:W-:Y:S02]  /*0e90*/  IMAD.MOV.U32 R14, RZ, RZ, RZ ;  /* 0x000000ffff0e7224 */ /* 0x000fe400078e00ff */
[----:B------:R-:W-:Y:S02]  /*0ea0*/  IMAD.U32 R3, RZ, RZ, UR4 ;  /* 0x00000004ff037e24 */ /* 0x000fe4000f8e00ff */
[----:B------:R-:W-:Y:S02]  /*0eb0*/  IMAD.U32 R2, RZ, RZ, UR5 ;  /* 0x00000005ff027e24 */ /* 0x000fe4000f8e00ff */
[----:B------:R-:W-:-:S02]  /*0ec0*/  IMAD.U32 R12, RZ, RZ, UR5 ;  /* 0x00000005ff0c7e24 */ /* 0x000fc4000f8e00ff */
[----:B------:R-:W-:-:S07]  /*0ed0*/  IMAD.U32 R13, RZ, RZ, UR4 ;  /* 0x00000004ff0d7e24 */ /* 0x000fce000f8e00ff */
.L_x_7:
[----:B------:R-:W-:-:S06]  /*0ee0*/  IMAD R11, R14, 0x4, R1 ;  /* 0x000000040e0b7824 */ /* 0x000fcc00078e0201 */
[----:B------:R-:W5:Y:S01]  /*0ef0*/  LDL R11, [R11+0x4] ;  /* 0x000004000b0b7983 */ /* 0x000f620000100800 */
[----:B------:R-:W-:Y:S01]  /*0f00*/  IMAD.SHL.U32 R15, R14, 0x20, RZ ;  /* 0x000000200e0f7824 */ /* 0x000fe200078e00ff */
[----:B------:R-:W-:-:S06]  /*0f10*/  UMOV UR4, URZ ;  /* 0x000000ff00047c82 */ /* 0x000fcc0008000000 */
.L_x_6:
        /* <DEDUP_REMOVED lines=181> */
[----:B------:R-:W-:Y:S05]  /*1a70*/  @P0 BRA `(.L_x_3) ;  /* 0x0000000800fc0947 */ /* 0x000fea0003800000 */
[----:B------:R-:W-:Y:S01]  /*1a80*/  UMOV UR4, URZ ;  /* 0x000000ff00047c82 */ /* 0x000fe20008000000 */
[----:B------:R-:W-:Y:S01]  /*1a90*/  UMOV UR5, URZ ;  /* 0x000000ff00057c82 */ /* 0x000fe20008000000 */
[----:B-1----:R-:W-:Y:S02]  /*1aa0*/  IMAD.MOV.U32 R4, RZ, RZ, RZ ;  /* 0x000000ffff047224 */ /* 0x002fe400078e00ff */
[----:B------:R-:W-:Y:S02]  /*1ab0*/  IMAD.MOV.U32 R14, RZ, RZ, RZ ;  /* 0x000000ffff0e7224 */ /* 0x000fe400078e00ff */
[----:B------:R-:W-:Y:S02]  /*1ac0*/  IMAD.U32 R3, RZ, RZ, UR4 ;  /* 0x00000004ff037e24 */ /* 0x000fe4000f8e00ff */
[----:B------:R-:W-:Y:S02]  /*1ad0*/  IMAD.U32 R2, RZ, RZ, UR5 ;  /* 0x00000005ff027e24 */ /* 0x000fe4000f8e00ff */
[----:B------:R-:W-:-:S02]  /*1ae0*/  IMAD.U32 R12, RZ, RZ, UR5 ;  /* 0x00000005ff0c7e24 */ /* 0x000fc4000f8e00ff */
[----:B------:R-:W-:-:S07]  /*1af0*/  IMAD.U32 R13, RZ, RZ, UR4 ;  /* 0x00000004ff0d7e24 */ /* 0x000fce000f8e00ff */
.L_x_9:
[----:B------:R-:W-:-:S06]  /*1b00*/  IMAD R11, R14, 0x4, R1 ;  /* 0x000000040e0b7824 */ /* 0x000fcc00078e0201 */
[----:B------:R-:W5:Y:S01]  /*1b10*/  LDL R11, [R11+0x4] ;  /* 0x000004000b0b7983 */ /* 0x000f620000100800 */
[----:B------:R-:W-:Y:S01]  /*1b20*/  IMAD.SHL.U32 R15, R14, 0x20, RZ ;  /* 0x000000200e0f7824 */ /* 0x000fe200078e00ff */
[----:B------:R-:W-:-:S06]  /*1b30*/  UMOV UR4, URZ ;  /* 0x000000ff00047c82 */ /* 0x000fcc0008000000 */
.L_x_8:
        /* <DEDUP_REMOVED lines=8> */
[----:B------:R-:W3:Y:S04]  /*1bc0*/  @P1 LDG.E R23, desc[UR36][R8.64+0x14] ;  /* 0x0000142408171981 */ /* 0x000ee8000c1e1900 */
[----:B------:R-:W4:Y:S04]  /*1bd0*/  @!P0 LDG.E R19, desc[UR36][R8.64+0x4] ;  /* 0x0000042408138981 */ /* 0x000f28000c1e1900 */
[----:B------:R-:W4:Y:S04]  /*1be0*/  @P2 LDG.E R27, desc[UR36][R8.64+0x28] ;  /* 0x00002824081b2981 */ /* 0x000f28000c1e1900 */
[----:B------:R-:W4:Y:S04]  /*1bf0*/  @!P0 LDG.E R18, desc[UR36][R8.64+0x8] ;  /* 0x0000082408128981 */ /* 0x000f28000c1e1900 */
[----:B------:R-:W4:Y:S04]  /*1c00*/  @!P0 LDG.E R20, desc[UR36][R8.64+0x10] ;  /* 0x0000102408148981 */ /* 0x000f28000c1e1900 */
[----:B------:R-:W4:Y:S01]  /*1c10*/  @P1 LDG.E R22, desc[UR36][R8.64+0x24] ;  /* 0x0000242408161981 */ /* 0x000f22000c1e1900 */
[----:B--2---:R-:W-:-:S03]  /*1c20*/  @!P0 LOP3.LUT R4, R4, R17, RZ, 0x3c, !PT ;  /* 0x0000001104048212 */ /* 0x004fc600078e3cff */
[----:B------:R-:W2:Y:S01]  /*1c30*/  @!P0 LDG.E R17, desc[UR36][R8.64+0xc] ;  /* 0x00000c2408118981 */ /* 0x000ea2000c1e1900 */
[----:B---3--:R-:W-:-:S03]  /*1c40*/  @P1 LOP3.LUT R4, R4, R23, RZ, 0x3c, !PT ;  /* 0x0000001704041212 */ /* 0x008fc600078e3cff */
[----:B------:R-:W3:Y:S01]  /*1c50*/  @P3 LDG.E R23, desc[UR36][R8.64+0x3c] ;  /* 0x00003c2408173981 */ /* 0x000ee2000c1e1900 */
[----:B----4-:R-:W-:-:S03]  /*1c60*/  @!P0 LOP3.LUT R2, R2, R19, RZ, 0x3c, !PT ;  /* 0x0000001302028212 */ /* 0x010fc600078e3cff */
[----:B------:R-:W4:Y:S01]  /*1c70*/  @P1 LDG.E R19, desc[UR36][R8.64+0x18] ;  /* 0x0000182408131981 */ /* 0x000f22000c1e1900 */
[----:B------:R-:W-:-:S03]  /*1c80*/  @P2 LOP3.LUT R4, R4, R27, RZ, 0x3c, !PT ;  /* 0x0000001b04042212 */ /* 0x000fc600078e3cff */
[----:B------:R-:W4:Y:S01]  /*1c90*/  @P5 LDG.E R27, desc[UR36][R8.64+0x64] ;  /* 0x00006424081b5981 */ /* 0x000f22000c1e1900 */
[----:B------:R-:W-:-:S03]  /*1ca0*/  @!P0 LOP3.LUT R3, R3, R18, RZ, 0x3c, !PT ;  /* 0x0000001203038212 */ /* 0x000fc600078e3cff */
[----:B------:R-:W4:Y:S01]  /*1cb0*/  @P1 LDG.E R18, desc[UR36][R8.64+0x1c] ;  /* 0x00001c2408121981 */ /* 0x000f22000c1e1900 */
[----:B------:R-:W-:-:S03]  /*1cc0*/  @!P0 LOP3.LUT R13, R13, R20, RZ, 0x3c, !PT ;  /* 0x000000140d0d8212 */ /* 0x000fc600078e3cff */
[----:B------:R-:W4:Y:S01]  /*1cd0*/  @P2 LDG.E R20, desc[UR36][R8.64+0x30] ;  /* 0x0000302408142981 */ /* 0x000f22000c1e1900 */
[----:B--2---:R-:W-:-:S03]  /*1ce0*/  @!P0 LOP3.LUT R12, R12, R17, RZ, 0x3c, !PT ;  /* 0x000000110c0c8212 */ /* 0x004fc600078e3cff */
        /* <DEDUP_REMOVED lines=18> */
[----:B------:R-:W-:Y:S01]  /*1e10*/  @P3 LOP3.LUT R3, R3, R18, RZ, 0x3c, !PT ;  /* 0x0000001203033212 */ /* 0x000fe200078e3cff */
[----:B------:R-:W4:Y:S04]  /*1e20*/  @P6 LDG.E R22, desc[UR36][R8.64+0x80] ;  /* 0x0000802408166981 */ /* 0x000f28000c1e1900 */
        /* <DEDUP_REMOVED lines=24> */
[----:B------:R-:W4:Y:S01]  /*1fb0*/  @P6 LDG.E R18, desc[UR36][R8.64+0x88] ;  /* 0x0000882408126981 */ /* 0x000f22000c1e1900 */
        /* <DEDUP_REMOVED lines=12> */
[----:B------:R-:W-:Y:S02]  /*2080*/  @P0 LOP3.LUT R13, R13, R22, RZ, 0x3c, !PT ;  /* 0x000000160d0d0212 */ /* 0x000fe400078e3cff */
[----:B--2---:R-:W-:-:S04]  /*2090*/  @P6 LOP3.LUT R12, R12, R17, RZ, 0x3c, !PT ;  /* 0x000000110c0c6212 */ /* 0x004fc800078e3cff */
[----:B---3--:R-:W-:Y:S02]  /*20a0*/  @P0 LOP3.LUT R12, R12, R23, RZ, 0x3c, !PT ;  /* 0x000000170c0c0212 */ /* 0x008fe400078e3cff */
[----:B----4-:R-:W-:Y:S02]  /*20b0*/  @P0 LOP3.LUT R2, R2, R19, RZ, 0x3c, !PT ;  /* 0x0000001302020212 */ /* 0x010fe400078e3cff */
[----:B------:R-:W-:-:S13]  /*20c0*/  R2P PR, R21.B1, 0x7f ;  /* 0x0000007f15007804 */ /* 0x000fda0000001000 */
[----:B------:R-:W2:Y:S04]  /*20d0*/  @P0 LDG.E R19, desc[UR36][R8.64+0xa0] ;  /* 0x0000a02408130981 */ /* 0x000ea8000c1e1900 */
[----:B------:R-:W3:Y:S04]  /*20e0*/  @P1 LDG.E R23, desc[UR36][R8.64+0xb4] ;  /* 0x0000b42408171981 */ /* 0x000ee8000c1e1900 */
[----:B------:R-:W4:Y:S04]  /*20f0*/  @P2 LDG.E R27, desc[UR36][R8.64+0xc8] ;  /* 0x0000c824081b2981 */ /* 0x000f28000c1e1900 */
[----:B------:R-:W4:Y:S04]  /*2100*/  @P0 LDG.E R17, desc[UR36][R8.64+0xa4] ;  /* 0x0000a42408110981 */ /* 0x000f28000c1e1900 */
        /* <DEDUP_REMOVED lines=20> */
[----:B------:R-:W-:Y:S02]  /*2250*/  LOP3.LUT P0, RZ, R21, 0x8000, RZ, 0xc0, !PT ;  /* 0x0000800015ff7812 */ /* 0x000fe4000780c0ff */
[----:B---3--:R-:W-:Y:S01]  /*2260*/  @P1 LOP3.LUT R2, R2, R23, RZ, 0x3c, !PT ;  /* 0x0000001702021212 */ /* 0x008fe200078e3cff */
[----:B------:R-:W3:Y:S04]  /*2270*/  @P2 LDG.E R21, desc[UR36][R8.64+0xd4] ;  /* 0x0000d42408152981 */ /* 0x000ee8000c1e1900 */
[----:B------:R-:W3:Y:S01]  /*2280*/  @P5 LDG.E R23, desc[UR36][R8.64+0x104] ;  /* 0x0001042408175981 */ /* 0x000ee2000c1e1900 */
[----:B------:R-:W-:Y:S02]  /*2290*/  @P3 LOP3.LUT R4, R4, R29, RZ, 0x3c, !PT ;  /* 0x0000001d04043212 */ /* 0x000fe400078e3cff */
[----:B----4-:R-:W-:-:S02]  /*22a0*/  @P1 LOP3.LUT R12, R12, R17, RZ, 0x3c, !PT ;  /* 0x000000110c0c1212 */ /* 0x010fc400078e3cff */
[----:B------:R-:W-:Y:S01]  /*22b0*/  @P4 LOP3.LUT R4, R4, R27, RZ, 0x3c, !PT ;  /* 0x0000001b04044212 */ /* 0x000fe200078e3cff */
[----:B------:R-:W4:Y:S01]  /*22c0*/  @P3 LDG.E R17, desc[UR36][R8.64+0xe0] ;  /* 0x0000e02408113981 */ /* 0x000f22000c1e1900 */
[----:B------:R-:W-:Y:S02]  /*22d0*/  @P1 LOP3.LUT R13, R13, R20, RZ, 0x3c, !PT ;  /* 0x000000140d0d1212 */ /* 0x000fe400078e3cff */
[----:B------:R-:W-:Y:S01]  /*22e0*/  @P2 LOP3.LUT R3, R3, R22, RZ, 0x3c, !PT ;  /* 0x0000001603032212 */ /* 0x000fe200078e3cff */
[----:B------:R-:W4:Y:S04]  /*22f0*/  @P3 LDG.E R20, desc[UR36][R8.64+0xe4] ;  /* 0x0000e42408143981 */ /* 0x000f28000c1e1900 */
[----:B------:R-:W4:Y:S01]  /*2300*/  @P3 LDG.E R22, desc[UR36][R8.64+0xec] ;  /* 0x0000ec2408163981 */ /* 0x000f22000c1e1900 */
[----:B------:R-:W-:-:S03]  /*2310*/  @P2 LOP3.LUT R13, R13, R18, RZ, 0x3c, !PT ;  /* 0x000000120d0d2212 */ /* 0x000fc600078e3cff */
[----:B------:R-:W4:Y:S04]  /*2320*/  @P4 LDG.E R18, desc[UR36][R8.64+0xf8] ;  /* 0x0000f82408124981 */ /* 0x000f28000c1e1900 */
[----:B------:R-:W4:Y:S01]  /*2330*/  @P0 LDG.E R26, desc[UR36][R8.64+0x13c] ;  /* 0x00013c24081a0981 */ /* 0x000f22000c1e1900 */
[----:B--2---:R-:W-:-:S03]  /*2340*/  @P2 LOP3.LUT R2, R2, R19, RZ, 0x3c, !PT ;  /* 0x0000001302022212 */ /* 0x004fc600078e3cff */
[----:B------:R-:W2:Y:S01]  /*2350*/  @P3 LDG.E R19, desc[UR36][R8.64+0xe8] ;  /* 0x0000e82408133981 */ /* 0x000ea2000c1e1900 */
[----:B---3--:R-:W-:-:S03]  /*2360*/  @P2 LOP3.LUT R12, R12, R21, RZ, 0x3c, !PT ;  /* 0x000000150c0c2212 */ /* 0x008fc600078e3cff */
[----:B------:R-:W3:Y:S01]  /*2370*/  @P4 LDG.E R21, desc[UR36][R8.64+0xf4] ;  /* 0x0000f42408154981 */ /* 0x000ee2000c1e1900 */
[----:B------:R-:W-:-:S03]  /*2380*/  @P5 LOP3.LUT R4, R4, R23, RZ, 0x3c, !PT ;  /* 0x0000001704045212 */ /* 0x000fc600078e3cff */
        /* <DEDUP_REMOVED lines=29> */
[----:B------:R-:W-:-:S04]  /*2560*/  UIADD3 UR4, UPT, UPT, UR4, 0x10, URZ ;  /* 0x0000001004047890 */ /* 0x000fc8000fffe0ff */
[----:B------:R-:W-:Y:S01]  /*2570*/  UISETP.NE.AND UP0, UPT, UR4, 0x20, UPT ;  /* 0x000000200400788c */ /* 0x000fe2000bf05270 */
[----:B----4-:R-:W-:Y:S02]  /*2580*/  @P6 LOP3.LUT R2, R2, R17, RZ, 0x3c, !PT ;  /* 0x0000001102026212 */ /* 0x010fe400078e3cff */
[----:B------:R-:W-:Y:S02]  /*2590*/  @P6 LOP3.LUT R3, R3, R20, RZ, 0x3c, !PT ;  /* 0x0000001403036212 */ /* 0x000fe400078e3cff */
[----:B------:R-:W-:Y:S02]  /*25a0*/  @P6 LOP3.LUT R13, R13, R22, RZ, 0x3c, !PT ;  /* 0x000000160d0d6212 */ /* 0x000fe400078e3cff */
[----:B------:R-:W-:Y:S02]  /*25b0*/  @P0 LOP3.LUT R3, R3, R18, RZ, 0x3c, !PT ;  /* 0x0000001203030212 */ /* 0x000fe400078e3cff */
[----:B------:R-:W-:Y:S02]  /*25c0*/  @P0 LOP3.LUT R13, R13, R26, RZ, 0x3c, !PT ;  /* 0x0000001a0d0d0212 */ /* 0x000fe400078e3cff */
[----:B--2---:R-:W-:-:S02]  /*25d0*/  @P6 LOP3.LUT R12, R12, R19, RZ, 0x3c, !PT ;  /* 0x000000130c0c6212 */ /* 0x004fc400078e3cff */
[----:B---3--:R-:W-:Y:S02]  /*25e0*/  @P0 LOP3.LUT R2, R2, R21, RZ, 0x3c, !PT ;  /* 0x0000001502020212 */ /* 0x008fe400078e3cff */
[----:B------:R-:W-:Y:S01]  /*25f0*/  @P0 LOP3.LUT R12, R12, R23, RZ, 0x3c, !PT ;  /* 0x000000170c0c0212 */ /* 0x000fe200078e3cff */
[----:B------:R-:W-:Y:S06]  /*2600*/  BRA.U UP0, `(.L_x_8) ;  /* 0xfffffff5004c7547 */ /* 0x000fec000b83ffff */
[----:B------:R-:W-:-:S05]  /*2610*/  VIADD R14, R14, 0x1 ;  /* 0x000000010e0e7836 */ /* 0x000fca0000000000 */
[----:B------:R-:W-:-:S13]  /*2620*/  ISETP.NE.AND P0, PT, R14, 0x5, PT ;  /* 0x000000050e00780c */ /* 0x000fda0003f05270 */
[----:B------:R-:W-:Y:S05]  /*2630*/  @P0 BRA `(.L_x_9) ;  /* 0xfffffff400300947 */ /* 0x000fea000383ffff */
[----:B------:R2:W-:Y:S04]  /*2640*/  STL [R1+0x4], R4 ;  /* 0x0000040401007387 */ /* 0x0005e80000100800 */
[----:B------:R2:W-:Y:S04]  /*2650*/  STL.64 [R1+0x8], R2 ;  /* 0x0000080201007387 */ /* 0x0005e80000100a00 */
[----:B------:R2:W-:Y:S02]  /*2660*/  STL.64 [R1+0x10], R12 ;  /* 0x0000100c01007387 */ /* 0x0005e40000100a00 */
.L_x_3:
[----:B------:R-:W-:Y:S05]  /*2670*/  BSYNC.RECONVERGENT B1 ;  /* 0x0000000000017941 */ /* 0x000fea0003800200 */
.L_x_2:
[----:B------:R-:W-:Y:S01]  /*2680*/  ISETP.GT.U32.AND P0, PT, R10, 0x3, PT ;  /* 0x000000030a00780c */ /* 0x000fe20003f04070 */
[----:B------:R-:W-:Y:S01]  /*2690*/  VIADD R0, R0, 0x1 ;  /* 0x0000000100007836 */ /* 0x000fe20000000000 */
[--C-:B------:R-:W-:Y:S02]  /*26a0*/  SHF.R.U64 R10, R10, 0x2, R5.reuse ;  /* 0x000000020a0a7819 */ /* 0x100fe40000001205 */
[----:B------:R-:W-:Y:S02]  /*26b0*/  ISETP.GT.U32.AND.EX P0, PT, R5, RZ, PT, P0 ;  /* 0x000000ff0500720c */ /* 0x000fe40003f04100 */
[----:B------:R-:W-:-:S11]  /*26c0*/  SHF.R.U32.HI R5, RZ, 0x2, R5 ;  /* 0x00000002ff057819 */ /* 0x000fd60000011605 */
[----:B------:R-:W-:Y:S05]  /*26d0*/  @P0 BRA `(.L_x_10) ;  /* 0xffffffd800cc0947 */ /* 0x000fea000383ffff */
.L_x_1:
[----:B------:R-:W-:Y:S05]  /*26e0*/  BSYNC.RECONVERGENT B0 ;  /* 0x0000000000007941 */ /* 0x000fea0003800200 */
.L_x_0:
[----:B------:R-:W3:Y:S01]  /*26f0*/  S2R R0, SR_TID.X ;  /* 0x0000000000007919 */ /* 0x000ee20000002100 */
[----:B------:R-:W-:Y:S02]  /*2700*/  ISETP.NE.AND P0, PT, R24, RZ, PT ;  /* 0x000000ff1800720c */ /* 0x000fe40003f05270 */
[----:B------:R-:W-:Y:S01]  /*2710*/  MOV R10, 0x400 ;  /* 0x00000400000a7802 */ /* 0x000fe20000000f00 */
[----:B------:R-:W4:Y:S01]  /*2720*/  S2R R9, SR_CgaCtaId ;  /* 0x0000000000097919 */ /* 0x000f220000008800 */
[----:B---3--:R-:W-:Y:S02]  /*2730*/  IMAD R0, R25, R16, R0 ;  /* 0x0000001019007224 */ /* 0x008fe400078e0200 */
[----:B----4-:R-:W-:-:S03]  /*2740*/  LEA R8, R9, R10, 0x18 ;  /* 0x0000000a09087211 */ /* 0x010fc600078ec0ff */
[----:B------:R-:W-:-:S04]  /*2750*/  ISETP.NE.AND P1, PT, R0, RZ, PT ;  /* 0x000000ff0000720c */ /* 0x000fc80003f25270 */
[----:B------:R-:W-:-:S05]  /*2760*/  @!P0 LEA R0, R9, R10, 0x18 ;  /* 0x0000000a09008211 */ /* 0x000fca00078ec0ff */
[----:B------:R-:W-:Y:S04]  /*2770*/  @!P0 STS.64 [R0+0x78], RZ ;  /* 0x000078ff00008388 */ /* 0x000fe80000000a00 */
[----:B------:R-:W3:Y:S01]  /*2780*/  LDS R5, [R8+0x78] ;  /* 0x0000780008057984 */ /* 0x000ee20000000800 */
[----:B------:R-:W4:Y:S03]  /*2790*/  @!P1 LDC.64 R6, c[0x0][0x390] ;  /* 0x0000e400ff069b82 */ /* 0x000f260000000a00 */
[----:B----4-:R4:W-:Y:S01]  /*27a0*/  @!P1 STG.E desc[UR36][R6.64], RZ ;  /* 0x000000ff06009986 */ /* 0x0109e2000c101924 */
[----:B---3--:R-:W-:-:S13]  /*27b0*/  ISETP.GT.AND P1, PT, R5, 0x9, PT ;  /* 0x000000090500780c */ /* 0x008fda0003f24270 */
[----:B----4-:R-:W-:Y:S05]  /*27c0*/  @P1 BRA `(.L_x_11) ;  /* 0x0000000c00441947 */ /* 0x010fea0003800000 */
[----:B------:R-:W-:Y:S01]  /*27d0*/  VIADD R10, R10, 0xac ;  /* 0x000000ac0a0a7836 */ /* 0x000fe20000000000 */
[C---:B------:R-:W-:Y:S01]  /*27e0*/  LOP3.LUT R18, R24.reuse, 0x3f0, RZ, 0xc0, !PT ;  /* 0x000003f018127812 */ /* 0x040fe200078ec0ff */
[----:B------:R-:W-:Y:S01]  /*27f0*/  IMAD.MOV.U32 R5, RZ, RZ, R2 ;  /* 0x000000ffff057224 */ /* 0x000fe200078e0002 */
[C---:B------:R-:W-:Y:S01]  /*2800*/  LOP3.LUT R17, R24.reuse, 0x7, RZ, 0xc0, !PT ;  /* 0x0000000718117812 */ /* 0x040fe200078ec0ff */
[----:B012---:R-:W-:Y:S01]  /*2810*/  IMAD.MOV.U32 R2, RZ, RZ, R13 ;  /* 0x000000ffff027224 */ /* 0x007fe200078e000d */
[----:B------:R-:W-:Y:S01]  /*2820*/  LEA R11, R9, R10, 0x18 ;  /* 0x0000000a090b7211 */ /* 0x000fe200078ec0ff */
[----:B------:R-:W-:Y:S01]  /*2830*/  IMAD.MOV.U32 R0, RZ, RZ, R3 ;  /* 0x000000ffff007224 */ /* 0x000fe200078e0003 */
[C---:B------:R-:W-:Y:S01]  /*2840*/  LOP3.LUT R13, R24.reuse, 0xf, RZ, 0xc0, !PT ;  /* 0x0000000f180d7812 */ /* 0x040fe200078ec0ff */
[----:B------:R-:W-:Y:S01]  /*2850*/  IMAD.MOV.U32 R21, RZ, RZ, 0x731b80e4 ;  /* 0x731b80e4ff157424 */ /* 0x000fe200078e00ff */
[----:B------:R-:W-:Y:S01]  /*2860*/  LOP3.LUT R19, R24, 0x3, RZ, 0xc0, !PT ;  /* 0x0000000318137812 */ /* 0x000fe200078ec0ff */
[----:B------:R-:W-:-:S02]  /*2870*/  VIADD R20, R1, 0x30 ;  /* 0x0000003001147836 */ /* 0x000fc40000000000 */
[----:B------:R-:W-:Y:S02]  /*2880*/  IMAD.MOV R22, RZ, RZ, -R18 ;  /* 0x000000ffff167224 */ /* 0x000fe400078e0a12 */
[----:B------:R-:W-:-:S07]  /*2890*/  IMAD R23, R24, 0x4, R11 ;  /* 0x0000000418177824 */ /* 0x000fce00078e020b */
.L_x_24:
[----:B------:R-:W-:Y:S01]  /*28a0*/  SHF.R.U32.HI R3, RZ, 0x2, R4 ;  /* 0x00000002ff037819 */ /* 0x000fe20000011604 */
[----:B------:R-:W-:Y:S01]  /*28b0*/  IMAD.MOV.U32 R26, RZ, RZ, R12 ;  /* 0x000000ffff1a7224 */ /* 0x000fe200078e000c */
[----:B-1----:R-:W-:Y:S01]  /*28c0*/  SHF.R.U32.HI R8, RZ, 0x2, R5 ;  /* 0x00000002ff087819 */ /* 0x002fe20000011605 */
[----:B------:R-:W-:Y:S01]  /*28d0*/  UMOV UR4, 0x7ae147ae ;  /* 0x7ae147ae00047882 */ /* 0x000fe20000000000 */
[----:B------:R-:W-:Y:S01]  /*28e0*/  LOP3.LUT R3, R3, R4, RZ, 0x3c, !PT ;  /* 0x0000000403037212 */ /* 0x000fe200078e3cff */
[----:B------:R-:W-:Y:S01]  /*28f0*/  IMAD.SHL.U32 R4, R2, 0x10, RZ ;  /* 0x0000001002047824 */ /* 0x000fe200078e00ff */
[----:B------:R-:W-:Y:S01]  /*2900*/  LOP3.LUT R8, R8, R5, RZ, 0x3c, !PT ;  /* 0x0000000508087212 */ /* 0x000fe200078e3cff */
[----:B------:R-:W-:Y:S01]  /*2910*/  UMOV UR5, 0x3fefae14 ;  /* 0x3fefae1400057882 */ /* 0x000fe20000000000 */
[----:B------:R-:W0:Y:S01]  /*2920*/  S2R R9, SR_CgaCtaId ;  /* 0x0000000000097919 */ /* 0x000e220000008800 */
[C---:B------:R-:W-:Y:S01]  /*2930*/  IMAD.SHL.U32 R6, R3.reuse, 0x2, RZ ;  /* 0x0000000203067824 */ /* 0x040fe200078e00ff */
[----:B------:R-:W-:Y:S01]  /*2940*/  MOV R10, 0x400 ;  /* 0x00000400000a7802 */ /* 0x000fe20000000f00 */
[----:B------:R-:W-:Y:S03]  /*2950*/  BSSY.RECONVERGENT B0, `(.L_x_12) ;  /* 0x0000078000007945 */ /* 0x000fe60003800200 */
[----:B------:R-:W-:Y:S01]  /*2960*/  LOP3.LUT R3, R3, R6, R4, 0x96, !PT ;  /* 0x0000000603037212 */ /* 0x000fe200078e9604 */
[----:B------:R-:W-:-:S03]  /*2970*/  IMAD.SHL.U32 R4, R8, 0x2, RZ ;  /* 0x0000000208047824 */ /* 0x000fc600078e00ff */
[----:B------:R-:W-:-:S05]  /*2980*/  LOP3.LUT R12, R3, R2, RZ, 0x3c, !PT ;  /* 0x00000002030c7212 */ /* 0x000fca00078e3cff */
[----:B------:R-:W-:-:S05]  /*2990*/  IMAD.SHL.U32 R3, R12, 0x10, RZ ;  /* 0x000000100c037824 */ /* 0x000fca00078e00ff */
[----:B------:R-:W-:Y:S02]  /*29a0*/  LOP3.LUT R5, R8, R4, R3, 0x96, !PT ;  /* 0x0000000408057212 */ /* 0x000fe400078e9603 */
[C---:B------:R-:W-:Y:S01]  /*29b0*/  IADD3 R3, PT, PT, R21.reuse, 0x587c5, R12 ;  /* 0x000587c515037810 */ /* 0x040fe20007ffe00c */
[----:B------:R-:W-:Y:S01]  /*29c0*/  VIADD R21, R21, 0xb0f8a ;  /* 0x000b0f8a15157836 */ /* 0x000fe20000000000 */
[----:B------:R-:W-:Y:S01]  /*29d0*/  LOP3.LUT R28, R5, R12, RZ, 0x3c, !PT ;  /* 0x0000000c051c7212 */ /* 0x000fe200078e3cff */
[----:B------:R-:W-:Y:S01]  /*29e0*/  IMAD.MOV.U32 R5, RZ, RZ, 0x2f800000 ;  /* 0x2f800000ff057424 */ /* 0x000fe200078e00ff */
[----:B------:R-:W-:-:S03]  /*29f0*/  I2FP.F32.U32 R3, R3 ;  /* 0x0000000300037245 */ /* 0x000fc60000201000 */
[----:B------:R-:W-:Y:S02]  /*2a00*/  IMAD.IADD R4, R28, 0x1, R21 ;  /* 0x000000011c047824 */ /* 0x000fe400078e0215 */
[-C--:B------:R-:W-:Y:S01]  /*2a10*/  FFMA R14, R3, R5.reuse, 1.1641532182693481445e-10 ;  /* 0x2f000000030e7423 */ /* 0x080fe20000000005 */
[----:B0-----:R-:W-:Y:S01]  /*2a20*/  LEA R8, R9, R10, 0x18 ;  /* 0x0000000a09087211 */ /* 0x001fe200078ec0ff */
[----:B------:R-:W-:Y:S01]  /*2a30*/  IMAD.MOV.U32 R3, RZ, RZ, R0 ;  /* 0x000000ffff037224 */ /* 0x000fe200078e0000 */
[----:B------:R-:W-:Y:S01]  /*2a40*/  I2FP.F32.U32 R4, R4 ;  /* 0x0000000400047245 */ /* 0x000fe20000201000 */
[----:B------:R-:W0:Y:S01]  /*2a50*/  F2F.F64.F32 R6, R14 ;  /* 0x0000000e00067310 */ /* 0x000e220000201800 */
[----:B------:R-:W-:Y:S02]  /*2a60*/  IMAD.MOV.U32 R0, RZ, RZ, R2 ;  /* 0x000000ffff007224 */ /* 0x000fe400078e0002 */
[----:B------:R-:W-:Y:S02]  /*2a70*/  IMAD.MOV.U32 R2, RZ, RZ, R28 ;  /* 0x000000ffff027224 */ /* 0x000fe400078e001c */
[----:B------:R-:W-:-:S04]  /*2a80*/  FFMA R27, R4, R5, 1.1641532182693481445e-10 ;  /* 0x2f000000041b7423 */ /* 0x000fc80000000005 */
[----:B------:R-:W1:Y:S01]  /*2a90*/  F2F.F64.F32 R4, R27 ;  /* 0x0000001b00047310 */ /* 0x000e620000201800 */
[----:B0-----:R-:W-:Y:S02]  /*2aa0*/  DSETP.GE.AND P0, PT, R6, UR4, PT ;  /* 0x0000000406007e2a */ /* 0x001fe4000bf06000 */
[----:B-1----:R-:W-:Y:S01]  /*2ab0*/  DSETP.GE.AND P1, PT, R4, UR4, PT ;  /* 0x0000000404007e2a */ /* 0x002fe2000bf26000 */
[----:B------:R-:W-:-:S11]  /*2ac0*/  IMAD.MOV.U32 R4, RZ, RZ, RZ ;  /* 0x000000ffff047224 */ /* 0x000fd600078e00ff */
[----:B------:R-:W-:Y:S01]  /*2ad0*/  @P0 IMAD.MOV.U32 R4, RZ, RZ, 0x1 ;  /* 0x00000001ff040424 */ /* 0x000fe200078e00ff */
[----:B------:R-:W-:Y:S01]  /*2ae0*/  @P0 STL [R1+0x30], R14 ;  /* 0x0000300e01000387 */ /* 0x000fe20000100800 */
[----:B------:R-:W-:Y:S02]  /*2af0*/  ISETP.NE.AND P0, PT, R24, RZ, PT ;  /* 0x000000ff1800720c */ /* 0x000fe40003f05270 */
[C---:B------:R-:W-:Y:S02]  /*2b00*/  @P1 IMAD R6, R4.reuse, 0x4, R20 ;  /* 0x0000000404061824 */ /* 0x040fe400078e0214 */
[----:B------:R-:W-:-:S03]  /*2b10*/  @P1 VIADD R4, R4, 0x1 ;  /* 0x0000000104041836 */ /* 0x000fc60000000000 */
[----:B------:R-:W-:Y:S04]  /*2b20*/  @P1 STL [R6], R27 ;  /* 0x0000001b06001387 */ /* 0x000fe80000100800 */
[----:B------:R-:W-:Y:S01]  /*2b30*/  STS [R23], R4 ;  /* 0x0000000417007388 */ /* 0x000fe20000000800 */
[----:B------:R-:W-:Y:S06]  /*2b40*/  BAR.SYNC.DEFER_BLOCKING 0x0 ;  /* 0x0000000000007b1d */ /* 0x000fec0000010000 */
[----:B------:R-:W0:Y:S02]  /*2b50*/  LDS R15, [R8+0x78] ;  /* 0x00007800080f7984 */ /* 0x000e240000000800 */
[----:B0-----:R-:W-:Y:S01]  /*2b60*/  IMAD.MOV.U32 R5, RZ, RZ, R15 ;  /* 0x000000ffff057224 */ /* 0x001fe200078e000f */
[----:B------:R-:W-:Y:S06]  /*2b70*/  @!P0 BRA `(.L_x_13) ;  /* 0x0000000400548947 */ /* 0x000fec0003800000 */
[----:B------:R-:W-:Y:S01]  /*2b80*/  ISETP.GE.U32.AND P0, PT, R24, 0x10, PT ;  /* 0x000000101800780c */ /* 0x000fe20003f06070 */
[----:B------:R-:W-:Y:S01]  /*2b90*/  BSSY.RECONVERGENT B1, `(.L_x_14) ;  /* 0x0000026000017945 */ /* 0x000fe20003800200 */
[----:B------:R-:W-:Y:S02]  /*2ba0*/  IMAD.MOV.U32 R6, RZ, RZ, RZ ;  /* 0x000000ffff067224 */ /* 0x000fe400078e00ff */
[----:B------:R-:W-:-:S09]  /*2bb0*/  IMAD.MOV.U32 R5, RZ, RZ, R15 ;  /* 0x000000ffff057224 */ /* 0x000fd200078e000f */
[----:B------:R-:W-:Y:S05]  /*2bc0*/  @!P0 BRA `(.L_x_15) ;  /* 0x0000000000888947 */ /* 0x000fea0003800000 */
[----:B------:R-:W-:Y:S01]  /*2bd0*/  BSSY.RECONVERGENT B2, `(.L_x_16) ;  /* 0x0000020000027945 */ /* 0x000fe20003800200 */
[----:B------:R-:W-:Y:S02]  /*2be0*/  VIADD R7, R11, 0x20 ;  /* 0x000000200b077836 */ /* 0x000fe40000000000 */
[----:B------:R-:W-:Y:S02]  /*2bf0*/  IMAD.MOV.U32 R6, RZ, RZ, R22 ;  /* 0x000000ffff067224 */ /* 0x000fe400078e0016 */
[----:B------:R-:W-:-:S07]  /*2c00*/  IMAD.MOV.U32 R5, RZ, RZ, R15 ;  /* 0x000000ffff057224 */ /* 0x000fce00078e000f */
.L_x_17:
[----:B------:R-:W-:Y:S01]  /*2c10*/  LDS R14, [R7+-0x20] ;  /* 0xffffe000070e7984 */ /* 0x000fe20000000800 */
[----:B------:R-:W-:-:S03]  /*2c20*/  VIADD R6, R6, 0x10 ;  /* 0x0000001006067836 */ /* 0x000fc60000000000 */
[----:B------:R-:W0:Y:S02]  /*2c30*/  LDS R27, [R7+-0x1c] ;  /* 0xffffe400071b7984 */ /* 0x000e240000000800 */
[----:B------:R-:W-:Y:S02]  /*2c40*/  ISETP.NE.AND P0, PT, R6, RZ, PT ;  /* 0x000000ff0600720c */ /* 0x000fe40003f05270 */
[----:B0-----:R-:W-:Y:S02]  /*2c50*/  IADD3 R14, PT, PT, R27, R14, R5 ;  /* 0x0000000e1b0e7210 */ /* 0x001fe40007ffe005 */
[----:B------:R-:W-:Y:S04]  /*2c60*/  LDS R5, [R7+-0x18] ;  /* 0xffffe80007057984 */ /* 0x000fe80000000800 */
[----:B------:R-:W0:Y:S02]  /*2c70*/  LDS R27, [R7+-0x14] ;  /* 0xffffec00071b7984 */ /* 0x000e240000000800 */
[----:B0-----:R-:W-:-:S02]  /*2c80*/  IADD3 R5, PT, PT, R27, R5, R14 ;  /* 0x000000051b057210 */ /* 0x001fc40007ffe00e */
[----:B------:R-:W-:Y:S04]  /*2c90*/  LDS R14, [R7+-0x10] ;  /* 0xfffff000070e7984 */ /* 0x000fe80000000800 */
[----:B------:R-:W0:Y:S02]  /*2ca0*/  LDS R27, [R7+-0xc] ;  /* 0xfffff400071b7984 */ /* 0x000e240000000800 */
[----:B0-----:R-:W-:Y:S02]  /*2cb0*/  IADD3 R5, PT, PT, R27, R14, R5 ;  /* 0x0000000e1b057210 */ /* 0x001fe40007ffe005 */
[----:B------:R-:W-:Y:S04]  /*2cc0*/  LDS R14, [R7+-0x8] ;  /* 0xfffff800070e7984 */ /* 0x000fe80000000800 */
[----:B------:R-:W0:Y:S02]  /*2cd0*/  LDS R27, [R7+-0x4] ;  /* 0xfffffc00071b7984 */ /* 0x000e240000000800 */
[----:B0-----:R-:W-:-:S02]  /*2ce0*/  IADD3 R5, PT, PT, R27, R14, R5 ;  /* 0x0000000e1b057210 */ /* 0x001fc40007ffe005 */
[----:B------:R-:W-:Y:S04]  /*2cf0*/  LDS R14, [R7] ;  /* 0x00000000070e7984 */ /* 0x000fe80000000800 */
[----:B------:R-:W0:Y:S02]  /*2d00*/  LDS R27, [R7+0x4] ;  /* 0x00000400071b7984 */ /* 0x000e240000000800 */
[----:B0-----:R-:W-:Y:S02]  /*2d10*/  IADD3 R5, PT, PT, R27, R14, R5 ;  /* 0x0000000e1b057210 */ /* 0x001fe40007ffe005 */
[----:B------:R-:W-:Y:S04]  /*2d20*/  LDS R14, [R7+0x8] ;  /* 0x00000800070e7984 */ /* 0x000fe80000000800 */
[----:B------:R-:W0:Y:S02]  /*2d30*/  LDS R27, [R7+0xc] ;  /* 0x00000c00071b7984 */ /* 0x000e240000000800 */
[----:B0-----:R-:W-:-:S02]  /*2d40*/  IADD3 R5, PT, PT, R27, R14, R5 ;  /* 0x0000000e1b057210 */ /* 0x001fc40007ffe005 */
[----:B------:R-:W-:Y:S04]  /*2d50*/  LDS R14, [R7+0x10] ;  /* 0x00001000070e7984 */ /* 0x000fe80000000800 */
[----:B------:R-:W0:Y:S02]  /*2d60*/  LDS R27, [R7+0x14] ;  /* 0x00001400071b7984 */ /* 0x000e240000000800 */
[----:B0-----:R-:W-:Y:S02]  /*2d70*/  IADD3 R5, PT, PT, R27, R14, R5 ;  /* 0x0000000e1b057210 */ /* 0x001fe40007ffe005 */
[----:B------:R-:W-:Y:S04]  /*2d80*/  LDS R14, [R7+0x18] ;  /* 0x00001800070e7984 */ /* 0x000fe80000000800 */
[----:B------:R0:W1:Y:S02]  /*2d90*/  LDS R27, [R7+0x1c] ;  /* 0x00001c00071b7984 */ /* 0x0000640000000800 */
[----:B0-----:R-:W-:Y:S01]  /*2da0*/  VIADD R7, R7, 0x40 ;  /* 0x0000004007077836 */ /* 0x001fe20000000000 */
[----:B-1----:R-:W-:Y:S01]  /*2db0*/  IADD3 R5, PT, PT, R27, R14, R5 ;  /* 0x0000000e1b057210 */ /* 0x002fe20007ffe005 */
[----:B------:R-:W-:Y:S06]  /*2dc0*/  @P0 BRA `(.L_x_17) ;  /* 0xfffffffc00900947 */ /* 0x000fec000383ffff */
[----:B------:R-:W-:Y:S05]  /*2dd0*/  BSYNC.RECONVERGENT B2 ;  /* 0x0000000000027941 */ /* 0x000fea0003800200 */
.L_x_16:
[----:B------:R-:W-:-:S07]  /*2de0*/  IMAD.MOV.U32 R6, RZ, RZ, R18 ;  /* 0x000000ffff067224 */ /* 0x000fce00078e0012 */
.L_x_15:
[----:B------:R-:W-:Y:S05]  /*2df0*/  BSYNC.RECONVERGENT B1 ;  /* 0x0000000000017941 */ /* 0x000fea0003800200 */
.L_x_14:
[----:B------:R-:W-:-:S13]  /*2e00*/  ISETP.NE.AND P0, PT, R13, RZ, PT ;  /* 0x000000ff0d00720c */ /* 0x000fda0003f05270 */
[----:B------:R-:W-:Y:S05]  /*2e10*/  @!P0 BRA `(.L_x_13) ;  /* 0x0000000000ac8947 */ /* 0x000fea0003800000 */
[----:B------:R-:W-:Y:S01]  /*2e20*/  VIADD R7, R13, 0xffffffff ;  /* 0xffffffff0d077836 */ /* 0x000fe20000000000 */
[----:B------:R-:W-:Y:S01]  /*2e30*/  BSSY.RECONVERGENT B1, `(.L_x_18) ;  /* 0x0000012000017945 */ /* 0x000fe20003800200 */
[----:B------:R-:W-:-:S03]  /*2e40*/  ISETP.NE.AND P1, PT, R17, RZ, PT ;  /* 0x000000ff1100720c */ /* 0x000fc60003f25270 */
[----:B------:R-:W-:-:S13]  /*2e50*/  ISETP.GE.U32.AND P0, PT, R7, 0x7, PT ;  /* 0x000000070700780c */ /* 0x000fda0003f06070 */
[----:B------:R-:W-:Y:S05]  /*2e60*/  @!P0 BRA `(.L_x_19) ;  /* 0x0000000000388947 */ /* 0x000fea0003800000 */
[C---:B------:R-:W-:Y:S02]  /*2e70*/  IMAD R7, R6.reuse, 0x4, R11 ;  /* 0x0000000406077824 */ /* 0x040fe400078e020b */
[----:B------:R-:W-:-:S03]  /*2e80*/  VIADD R6, R6, 0x8 ;  /* 0x0000000806067836 */ /* 0x000fc60000000000 */
        /* <DEDUP_REMOVED lines=10> */
[----:B------:R-:W0:Y:S02]  /*2f30*/  LDS R27, [R7+0x1c] ;  /* 0x00001c00071b7984 */ /* 0x000e240000000800 */
[----:B0-----:R-:W-:-:S07]  /*2f40*/  IADD3 R5, PT, PT, R27, R14, R5 ;  /* 0x0000000e1b057210 */ /* 0x001fce0007ffe005 */
.L_x_19:
[----:B------:R-:W-:Y:S05]  /*2f50*/  BSYNC.RECONVERGENT B1 ;  /* 0x0000000000017941 */ /* 0x000fea0003800200 */
.L_x_18:
[----:B------:R-:W-:Y:S05]  /*2f60*/  @!P1 BRA `(.L_x_13) ;  /* 0x0000000000589947 */ /* 0x000fea0003800000 */
[----:B------:R-:W-:Y:S01]  /*2f70*/  VIADD R7, R17, 0xffffffff ;  /* 0xffffffff11077836 */ /* 0x000fe20000000000 */
[----:B------:R-:W-:-:S04]  /*2f80*/  ISETP.NE.AND P1, PT, R19, RZ, PT ;  /* 0x000000ff1300720c */ /* 0x000fc80003f25270 */
[----:B------:R-:W-:-:S13]  /*2f90*/  ISETP.GE.U32.AND P0, PT, R7, 0x3, PT ;  /* 0x000000030700780c */ /* 0x000fda0003f06070 */
[C---:B------:R-:W-:Y:S02]  /*2fa0*/  @P0 IMAD R7, R6.reuse, 0x4, R11 ;  /* 0x0000000406070824 */ /* 0x040fe400078e020b */
[----:B------:R-:W-:-:S03]  /*2fb0*/  @P0 VIADD R6, R6, 0x4 ;  /* 0x0000000406060836 */ /* 0x000fc60000000000 */
[----:B------:R-:W-:Y:S04]  /*2fc0*/  @P0 LDS R14, [R7] ;  /* 0x00000000070e0984 */ /* 0x000fe80000000800 */
[----:B------:R-:W0:Y:S04]  /*2fd0*/  @P0 LDS R27, [R7+0x4] ;  /* 0x00000400071b0984 */ /* 0x000e280000000800 */
[----:B------:R-:W-:Y:S01]  /*2fe0*/  @P0 LDS R28, [R7+0xc] ;  /* 0x00000c00071c0984 */ /* 0x000fe20000000800 */
[----:B0-----:R-:W-:-:S03]  /*2ff0*/  @P0 IADD3 R14, PT, PT, R27, R14, R5 ;  /* 0x0000000e1b0e0210 */ /* 0x001fc60007ffe005 */
[----:B------:R-:W0:Y:S02]  /*3000*/  @P0 LDS R27, [R7+0x8] ;  /* 0x00000800071b0984 */ /* 0x000e240000000800 */
[----:B0-----:R-:W-:Y:S01]  /*3010*/  @P0 IADD3 R5, PT, PT, R28, R27, R14 ;  /* 0x0000001b1c050210 */ /* 0x001fe20007ffe00e */
[----:B------:R-:W-:Y:S06]  /*3020*/  @!P1 BRA `(.L_x_13) ;  /* 0x0000000000289947 */ /* 0x000fec0003800000 */
[----:B------:R-:W-:Y:S01]  /*3030*/  IMAD R7, R6, 0x4, R11 ;  /* 0x0000000406077824 */ /* 0x000fe200078e020b */
[----:B------:R-:W-:-:S04]  /*3040*/  ISETP.NE.AND P0, PT, R19, 0x1, PT ;  /* 0x000000011300780c */ /* 0x000fc80003f05270 */
[----:B------:R-:W0:Y:S02]  /*3050*/  LDS R6, [R7] ;  /* 0x0000000007067984 */ /* 0x000e240000000800 */
[----:B0-----:R-:W-:-:S07]  /*3060*/  IMAD.IADD R5, R5, 0x1, R6 ;  /* 0x0000000105057824 */ /* 0x001fce00078e0206 */
[----:B------:R-:W-:Y:S05]  /*3070*/  @!P0 BRA `(.L_x_13) ;  /* 0x0000000000148947 */ /* 0x000fea0003800000 */
[----:B------:R-:W-:Y:S01]  /*3080*/  ISETP.NE.AND P0, PT, R19, 0x2, PT ;  /* 0x000000021300780c */ /* 0x000fe20003f05270 */
[----:B------:R-:W0:-:S12]  /*3090*/  LDS R6, [R7+0x4] ;  /* 0x0000040007067984 */ /* 0x000e180000000800 */
[----:B------:R-:W1:Y:S01]  /*30a0*/  @P0 LDS R14, [R7+0x8] ;  /* 0x00000800070e0984 */ /* 0x000e620000000800 */
[----:B0-----:R-:W-:-:S04]  /*30b0*/  IMAD.IADD R5, R5, 0x1, R6 ;  /* 0x0000000105057824 */ /* 0x001fc800078e0206 */
[----:B-1----:R-:W-:-:S07]  /*30c0*/  @P0 IMAD.IADD R5, R5, 0x1, R14 ;  /* 0x0000000105050824 */ /* 0x002fce00078e020e */
.L_x_13:
[----:B------:R-:W-:Y:S05]  /*30d0*/  BSYNC.RECONVERGENT B0 ;  /* 0x0000000000007941 */ /* 0x000fea0003800200 */
.L_x_12:
[----:B------:R-:W-:Y:S01]  /*30e0*/  ISETP.NE.AND P1, PT, R4, RZ, PT ;  /* 0x000000ff0400720c */ /* 0x000fe20003f25270 */
[----:B------:R-:W-:Y:S01]  /*30f0*/  BSSY.RECONVERGENT B0, `(.L_x_20) ;  /* 0x0000014000007945 */ /* 0x000fe20003800200 */
[----:B------:R-:W-:-:S11]  /*3100*/  ISETP.NE.AND P0, PT, R24, RZ, PT ;  /* 0x000000ff1800720c */ /* 0x000fd60003f05270 */
[----:B------:R-:W-:Y:S05]  /*3110*/  @!P1 BRA `(.L_x_21) ;  /* 0x0000000000449947 */ /* 0x000fea0003800000 */
[----:B------:R-:W-:Y:S01]  /*3120*/  ISETP.NE.AND P1, PT, R4, 0x1, PT ;  /* 0x000000010400780c */ /* 0x000fe20003f25270 */
[----:B------:R-:W-:-:S04]  /*3130*/  IMAD.MOV.U32 R4, RZ, RZ, RZ ;  /* 0x000000ffff047224 */ /* 0x000fc800078e00ff */
[----:B------:R-:W-:-:S05]  /*3140*/  IMAD.HI R4, R5, -0x77777777, R4 ;  /* 0x8888888905047827 */ /* 0x000fca00078e0204 */
[----:B------:R-:W-:-:S03]  /*3150*/  SHF.R.U32.HI R27, RZ, 0x1f, R4 ;  /* 0x0000001fff1b7819 */ /* 0x000fc60000011604 */
[----:B------:R-:W-:Y:S01]  /*3160*/  @P1 VIADD R7, R5, 0x1 ;  /* 0x0000000105071836 */ /* 0x000fe20000000000 */
[----:B------:R-:W-:Y:S01]  /*3170*/  LEA.HI.SX32 R4, R4, R27, 0x1c ;  /* 0x0000001b04047211 */ /* 0x000fe200078fe2ff */
[----:B------:R-:W-:-:S04]  /*3180*/  @P1 IMAD.MOV.U32 R6, RZ, RZ, RZ ;  /* 0x000000ffff061224 */ /* 0x000fc800078e00ff */
[----:B------:R-:W-:-:S04]  /*3190*/  @P1 IMAD.HI R6, R7, -0x77777777, R6 ;  /* 0x8888888907061827 */ /* 0x000fc800078e0206 */
[----:B------:R-:W-:Y:S01]  /*31a0*/  IMAD R29, R4, -0x1e, R5 ;  /* 0xffffffe2041d7824 */ /* 0x000fe200078e0205 */
[----:B------:R-:W-:-:S04]  /*31b0*/  @P1 SHF.R.U32.HI R5, RZ, 0x1f, R6 ;  /* 0x0000001fff051819 */ /* 0x000fc80000011606 */
[----:B------:R-:W-:Y:S02]  /*31c0*/  @P1 LEA.HI.SX32 R27, R6, R5, 0x1c ;  /* 0x00000005061b1211 */ /* 0x000fe400078fe2ff */
[----:B------:R-:W2:Y:S03]  /*31d0*/  LDL.64 R4, [R1+0x30] ;  /* 0x0000300001047983 */ /* 0x000ea60000100a00 */
[----:B------:R-:W-:Y:S02]  /*31e0*/  @P1 IMAD R27, R27, -0x1e, R7 ;  /* 0xffffffe21b1b1824 */ /* 0x000fe400078e0207 */
[--C-:B------:R-:W-:Y:S02]  /*31f0*/  IMAD R7, R29, 0x4, R8.reuse ;  /* 0x000000041d077824 */ /* 0x100fe400078e0208 */
[----:B------:R-:W-:-:S03]  /*3200*/  @P1 IMAD R6, R27, 0x4, R8 ;  /* 0x000000041b061824 */ /* 0x000fc600078e0208 */
[----:B--2---:R0:W-:Y:S04]  /*3210*/  STS [R7], R4 ;  /* 0x0000000407007388 */ /* 0x0041e80000000800 */
[----:B------:R0:W-:Y:S02]  /*3220*/  @P1 STS [R6], R5 ;  /* 0x0000000506001388 */ /* 0x0001e40000000800 */
.L_x_21:
[----:B------:R-:W-:Y:S05]  /*3230*/  BSYNC.RECONVERGENT B0 ;  /* 0x0000000000007941 */ /* 0x000fea0003800200 */
.L_x_20:
[----:B------:R-:W-:Y:S04]  /*3240*/  BSSY.RECONVERGENT B0, `(.L_x_22) ;  /* 0x0000023000007945 */ /* 0x000fe80003800200 */
[----:B------:R-:W-:Y:S05]  /*3250*/  @P0 BRA `(.L_x_23) ;  /* 0x0000000000840947 */ /* 0x000fea0003800000 */
[----:B------:R-:W1:Y:S02]  /*3260*/  LDS R14, [R8+0xac] ;  /* 0x0000ac00080e7984 */ /* 0x000e640000000800 */
[----:B-1----:R-:W-:Y:S02]  /*3270*/  IMAD.IADD R15, R15, 0x1, R14 ;  /* 0x000000010f0f7824 */ /* 0x002fe400078e020e */
[----:B------:R-:W-:-:S04]  /*3280*/  IMAD.MOV.U32 R14, RZ, RZ, RZ ;  /* 0x000000ffff0e7224 */ /* 0x000fc800078e00ff */
[----:B0-----:R-:W-:-:S05]  /*3290*/  IMAD.HI R4, R15, -0x77777777, R14 ;  /* 0x888888890f047827 */ /* 0x001fca00078e020e */
[----:B------:R-:W-:-:S04]  /*32a0*/  SHF.R.U32.HI R5, RZ, 0x1f, R4 ;  /* 0x0000001fff057819 */ /* 0x000fc80000011604 */
[----:B------:R-:W-:Y:S02]  /*32b0*/  LEA.HI.SX32 R14, R4, R5, 0x1c ;  /* 0x00000005040e7211 */ /* 0x000fe400078fe2ff */
[----:B------:R-:W0:Y:S03]  /*32c0*/  LDS.128 R4, [R8+0xb0] ;  /* 0x0000b00008047984 */ /* 0x000e260000000c00 */
[----:B------:R-:W-:Y:S02]  /*32d0*/  IMAD R15, R14, -0x1e, R15 ;  /* 0xffffffe20e0f7824 */ /* 0x000fe400078e020f */
[----:B------:R-:W-:Y:S02]  /*32e0*/  IMAD.MOV.U32 R14, RZ, RZ, RZ ;  /* 0x000000ffff0e7224 */ /* 0x000fe400078e00ff */
[----:B0-----:R-:W-:-:S04]  /*32f0*/  IMAD.IADD R15, R15, 0x1, R4 ;  /* 0x000000010f0f7824 */ /* 0x001fc800078e0204 */
[----:B------:R-:W-:-:S05]  /*3300*/  IMAD.HI R4, R15, -0x77777777, R14 ;  /* 0x888888890f047827 */ /* 0x000fca00078e020e */
[----:B------:R-:W-:-:S04]  /*3310*/  SHF.R.U32.HI R27, RZ, 0x1f, R4 ;  /* 0x0000001fff1b7819 */ /* 0x000fc80000011604 */
[----:B------:R-:W-:-:S05]  /*3320*/  LEA.HI.SX32 R27, R4, R27, 0x1c ;  /* 0x0000001b041b7211 */ /* 0x000fca00078fe2ff */
[----:B------:R-:W-:-:S04]  /*3330*/  IMAD R4, R27, -0x1e, R15 ;  /* 0xffffffe21b047824 */ /* 0x000fc800078e020f */
[----:B------:R-:W-:Y:S02]  /*3340*/  IMAD.IADD R5, R4, 0x1, R5 ;  /* 0x0000000104057824 */ /* 0x000fe400078e0205 */
[----:B------:R-:W-:-:S04]  /*3350*/  IMAD.MOV.U32 R4, RZ, RZ, RZ ;  /* 0x000000ffff047224 */ /* 0x000fc800078e00ff */
[----:B------:R-:W-:-:S05]  /*3360*/  IMAD.HI R4, R5, -0x77777777, R4 ;  /* 0x8888888905047827 */ /* 0x000fca00078e0204 */
[----:B------:R-:W-:-:S04]  /*3370*/  SHF.R.U32.HI R15, RZ, 0x1f, R4 ;  /* 0x0000001fff0f7819 */ /* 0x000fc80000011604 */
[----:B------:R-:W-:Y:S01]  /*3380*/  LEA.HI.SX32 R15, R4, R15, 0x1c ;  /* 0x0000000f040f7211 */ /* 0x000fe200078fe2ff */
[----:B------:R-:W-:-:S04]  /*3390*/  IMAD.MOV.U32 R4, RZ, RZ, RZ ;  /* 0x000000ffff047224 */ /* 0x000fc800078e00ff */
[----:B------:R-:W-:-:S04]  /*33a0*/  IMAD R5, R15, -0x1e, R5 ;  /* 0xffffffe20f057824 */ /* 0x000fc800078e0205 */
[----:B------:R-:W-:-:S04]  /*33b0*/  IMAD.IADD R5, R5, 0x1, R6 ;  /* 0x0000000105057824 */ /* 0x000fc800078e0206 */
        /* <DEDUP_REMOVED lines=8> */
[----:B------:R-:W-:-:S05]  /*3440*/  LEA.HI.SX32 R7, R4, R7, 0x1c ;  /* 0x0000000704077211 */ /* 0x000fca00078fe2ff */
[----:B------:R-:W-:-:S05]  /*3450*/  IMAD R7, R7, -0x1e, R5 ;  /* 0xffffffe207077824 */ /* 0x000fca00078e0205 */
[----:B------:R1:W-:Y:S02]  /*3460*/  STS [R8+0x78], R7 ;  /* 0x0000780708007388 */ /* 0x0003e40000000800 */
.L_x_23:
[----:B------:R-:W-:Y:S05]  /*3470*/  BSYNC.RECONVERGENT B0 ;  /* 0x0000000000007941 */ /* 0x000fea0003800200 */
.L_x_22:
[----:B------:R-:W-:Y:S01]  /*3480*/  BAR.SYNC.DEFER_BLOCKING 0x0 ;  /* 0x0000000000007b1d */ /* 0x000fe20000010000 */
[----:B0-----:R-:W-:-:S05]  /*3490*/  IMAD.MOV.U32 R5, RZ, RZ, R26 ;  /* 0x000000ffff057224 */ /* 0x001fca00078e001a */
[----:B------:R-:W0:Y:S02]  /*34a0*/  LDS R4, [R8+0x78] ;  /* 0x0000780008047984 */ /* 0x000e240000000800 */
[----:B0-----:R-:W-:Y:S01]  /*34b0*/  ISETP.GE.AND P1, PT, R4, 0xa, PT ;  /* 0x0000000a0400780c */ /* 0x001fe20003f26270 */
[----:B------:R-:W-:-:S12]  /*34c0*/  IMAD.MOV.U32 R4, RZ, RZ, R3 ;  /* 0x000000ffff047224 */ /* 0x000fd800078e0003 */
[----:B------:R-:W-:Y:S05]  /*34d0*/  @!P1 BRA `(.L_x_24) ;  /* 0xfffffff000f09947 */ /* 0x000fea000383ffff */
.L_x_11:
[----:B------:R-:W-:Y:S04]  /*34e0*/  BSSY.RECONVERGENT B0, `(.L_x_25) ;  /* 0x000000f000007945 */ /* 0x000fe80003800200 */
[----:B------:R-:W-:Y:S05]  /*34f0*/  @P0 BRA `(.L_x_26) ;  /* 0x0000000000340947 */ /* 0x000fea0003800000 */
[----:B------:R-:W3:Y:S01]  /*3500*/  S2R R5, SR_LANEID ;  /* 0x0000000000057919 */ /* 0x000ee20000000000 */
[----:B------:R-:W-:Y:S01]  /*3510*/  VOTEU.ANY UR4, UPT, PT ;  /* 0x0000000000047886 */ /* 0x000fe200038e0100 */
[----:B012---:R-:W0:Y:S01]  /*3520*/  LDC.64 R2, c[0x0][0x390] ;  /* 0x0000e400ff027b82 */ /* 0x007e220000000a00 */
[----:B------:R-:W3:Y:S08]  /*3530*/  FLO.U32 R0, UR4 ;  /* 0x0000000400007d00 */ /* 0x000ef000080e0000 */
[----:B------:R-:W0:Y:S01]  /*3540*/  POPC R7, UR4 ;  /* 0x0000000400077d09 */ /* 0x000e220008000000 */
[----:B---3--:R-:W-:-:S13]  /*3550*/  ISETP.EQ.U32.AND P0, PT, R0, R5, PT ;  /* 0x000000050000720c */ /* 0x008fda0003f02070 */
[----:B0-----:R-:W2:Y:S01]  /*3560*/  @P0 ATOMG.E.ADD.STRONG.GPU PT, R3, desc[UR36][R2.64], R7 ;  /* 0x80000007020309a8 */ /* 0x001ea200081ef124 */
[----:B------:R-:W0:Y:S02]  /*3570*/  S2R R4, SR_LTMASK ;  /* 0x0000000000047919 */ /* 0x000e240000003900 */
[----:B0-----:R-:W-:-:S06]  /*3580*/  LOP3.LUT R4, R4, UR4, RZ, 0xc0, !PT ;  /* 0x0000000404047c12 */ /* 0x001fcc000f8ec0ff */
[----:B------:R-:W0:Y:S01]  /*3590*/  POPC R4, R4 ;  /* 0x0000000400047309 */ /* 0x000e220000000000 */
[----:B--2---:R-:W0:Y:S02]  /*35a0*/  SHFL.IDX PT, R5, R3, R0, 0x1f ;  /* 0x00001f0003057589 */ /* 0x004e2400000e0000 */
[----:B0-----:R-:W-:-:S05]  /*35b0*/  IMAD.IADD R5, R5, 0x1, R4 ;  /* 0x0000000105057824 */ /* 0x001fca00078e0204 */
[----:B------:R3:W-:Y:S02]  /*35c0*/  STS [R8+0x80], R5 ;  /* 0x0000800508007388 */ /* 0x0007e40000000800 */
.L_x_26:
[----:B------:R-:W-:Y:S05]  /*35d0*/  BSYNC.RECONVERGENT B0 ;  /* 0x0000000000007941 */ /* 0x000fea0003800200 */
.L_x_25:
[----:B------:R-:W-:Y:S01]  /*35e0*/  BAR.SYNC.DEFER_BLOCKING 0x0 ;  /* 0x0000000000007b1d */ /* 0x000fe20000010000 */
[----:B------:R-:W-:-:S05]  /*35f0*/  ISETP.GT.U32.AND P0, PT, R24, 0x9, PT ;  /* 0x000000091800780c */ /* 0x000fca0003f04070 */
[----:B------:R-:W-:Y:S08]  /*3600*/  BSSY.RECONVERGENT B7, `(.L_x_27) ;  /* 0x0000063000077945 */ /* 0x000ff00003800200 */
[----:B------:R-:W-:Y:S05]  /*3610*/  @P0 BRA `(.L_x_28) ;  /* 0x0000000400840947 */ /* 0x000fea0003800000 */
[----:B------:R-:W4:Y:S01]  /*3620*/  LDC R18, c[0x0][0x2f8] ;  /* 0x0000be00ff127b82 */ /* 0x000f220000000800 */
[----:B------:R-:W-:Y:S01]  /*3630*/  VIADD R10, R10, 0x84 ;  /* 0x000000840a0a7836 */ /* 0x000fe20000000000 */
[----:B------:R-:W-:Y:S01]  /*3640*/  BSSY.RECONVERGENT B6, `(.L_x_29) ;  /* 0x000002b000067945 */ /* 0x000fe20003800200 */
[----:B------:R-:W-:-:S03]  /*3650*/  IMAD.MOV.U32 R17, RZ, RZ, R24 ;  /* 0x000000ffff117224 */ /* 0x000fc600078e0018 */
[----:B------:R-:W-:-:S05]  /*3660*/  LEA R9, R9, R10, 0x18 ;  /* 0x0000000a09097211 */ /* 0x000fca00078ec0ff */
[----:B------:R-:W-:-:S04]  /*3670*/  IMAD R23, R24, 0x4, R9 ;  /* 0x0000000418177824 */ /* 0x000fc800078e0209 */
[----:B------:R-:W-:Y:S01]  /*3680*/  IMAD.MOV.U32 R22, RZ, RZ, R23 ;  /* 0x000000ffff167224 */ /* 0x000fe200078e0017 */
[----:B----4-:R-:W-:-:S04]  /*3690*/  IADD3 R18, P0, P1, R1, 0x38, R18 ;  /* 0x0000003801127810 */ /* 0x010fc8000791e012 */
[----:B012---:R-:W-:-:S09]  /*36a0*/  IADD3.X R2, PT, PT, RZ, UR38, RZ, P0, P1 ;  /* 0x00000026ff027c10 */ /* 0x007fd200087e24ff */
.L_x_31:
[----:B------:R-:W0:Y:S01]  /*36b0*/  S2UR UR5, SR_CgaCtaId ;  /* 0x00000000000579c3 */ /* 0x000e220000008800 */
[----:B------:R-:W-:Y:S01]  /*36c0*/  UMOV UR4, 0x400 ;  /* 0x0000040000047882 */ /* 0x000fe20000000000 */
[----:B---3--:R-:W-:Y:S01]  /*36d0*/  MOV R8, 0x0 ;  /* 0x0000000000087802 */ /* 0x008fe20000000f00 */
[----:B------:R-:W-:Y:S02]  /*36e0*/  IMAD.MOV.U32 R6, RZ, RZ, R18 ;  /* 0x000000ffff067224 */ /* 0x000fe400078e0012 */
[----:B------:R-:W-:-:S03]  /*36f0*/  IMAD.MOV.U32 R7, RZ, RZ, R2 ;  /* 0x000000ffff077224 */ /* 0x000fc600078e0002 */
[----:B------:R-:W1:Y:S01]  /*3700*/  LDC.64 R8, c[0x4][R8] ;  /* 0x0100000008087b82 */ /* 0x000e620000000a00 */
[----:B0-----:R-:W-:-:S09]  /*3710*/  ULEA UR4, UR5, UR4, 0x18 ;  /* 0x0000000405047291 */ /* 0x001fd2000f8ec0ff */
[----:B------:R-:W0:Y:S02]  /*3720*/  LDS R4, [UR4+0x7c] ;  /* 0x00007c04ff047984 */ /* 0x000e240008000800 */
[----:B0-----:R-:W-:Y:S02]  /*3730*/  IMAD.IADD R5, R4, 0x1, R17 ;  /* 0x0000000104057824 */ /* 0x001fe400078e0211 */
[----:B------:R-:W-:-:S04]  /*3740*/  IMAD.MOV.U32 R4, RZ, RZ, RZ ;  /* 0x000000ffff047224 */ /* 0x000fc800078e00ff */
[----:B------:R-:W-:-:S05]  /*3750*/  IMAD.HI R0, R5, -0x77777777, R4 ;  /* 0x8888888905007827 */ /* 0x000fca00078e0204 */
[----:B------:R-:W-:-:S04]  /*3760*/  SHF.R.U32.HI R3, RZ, 0x1f, R0 ;  /* 0x0000001fff037819 */ /* 0x000fc80000011600 */
[----:B------:R-:W-:-:S05]  /*3770*/  LEA.HI.SX32 R3, R0, R3, 0x1c ;  /* 0x0000000300037211 */ /* 0x000fca00078fe2ff */
[----:B------:R-:W-:-:S05]  /*3780*/  IMAD R3, R3, -0x1e, R5 ;  /* 0xffffffe203037824 */ /* 0x000fca00078e0205 */
[----:B------:R-:W-:Y:S01]  /*3790*/  LEA R3, R3, UR4, 0x2 ;  /* 0x0000000403037c11 */ /* 0x000fe2000f8e10ff */
[----:B------:R-:W0:Y:S04]  /*37a0*/  LDCU UR4, c[0x0][0x2f8] ;  /* 0x00005f00ff0477ac */ /* 0x000e280008000800 */
[----:B------:R-:W2:Y:S01]  /*37b0*/  LDS R28, [R3] ;  /* 0x00000000031c7984 */ /* 0x000ea20000000800 */
[----:B0-----:R-:W-:Y:S01]  /*37c0*/  VIADD R19, R18, -UR4 ;  /* 0x8000000412137c36 */ /* 0x001fe20008000000 */
[----:B------:R-:W0:Y:S04]  /*37d0*/  LDCU.64 UR4, c[0x4][0x48] ;  /* 0x01000900ff0477ac */ /* 0x000e280008000a00 */
[----:B------:R3:W-:Y:S02]  /*37e0*/  STL.64 [R19], R16 ;  /* 0x0000001013007387 */ /* 0x0007e40000100a00 */
[----:B---3--:R-:W-:-:S02]  /*37f0*/  IMAD.IADD R17, R25, 0x1, R17 ;  /* 0x0000000119117824 */ /* 0x008fc400078e0211 */
[----:B0-----:R-:W-:Y:S02]  /*3800*/  IMAD.U32 R4, RZ, RZ, UR4 ;  /* 0x00000004ff047e24 */ /* 0x001fe4000f8e00ff */
[----:B------:R-:W-:Y:S01]  /*3810*/  IMAD.U32 R5, RZ, RZ, UR5 ;  /* 0x00000005ff057e24 */ /* 0x000fe2000f8e00ff */
[----:B------:R-:W-:Y:S01]  /*3820*/  ISETP.GE.U32.AND P0, PT, R17, 0xa, PT ;  /* 0x0000000a1100780c */ /* 0x000fe20003f06070 */
[----:B--2---:R-:W0:Y:S03]  /*3830*/  F2F.F64.F32 R28, R28 ;  /* 0x0000001c001c7310 */ /* 0x004e260000201800 */
[----:B------:R-:W-:Y:S01]  /*3840*/  P2R R26, PR, RZ, 0x1 ;  /* 0x00000001ff1a7803 */ /* 0x000fe20000000000 */
[----:B01----:R0:W-:Y:S08]  /*3850*/  STL.64 [R19+0x8], R28 ;  /* 0x0000081c13007387 */ /* 0x0031f00000100a00 */
[----:B------:R-:W-:-:S07]  /*3860*/  LEPC R20, `(.L_x_30) ;  /* 0x000000001014794e */ /* 0x000fce0000000000 */
[----:B0-----:R-:W-:Y:S05]  /*3870*/  CALL.ABS.NOINC R8 ;  /* 0x0000000008007343 */ /* 0x001fea0003c00000 */
.L_x_30:
[----:B------:R-:W-:Y:S01]  /*3880*/  DMUL R28, R28, 10 ;  /* 0x402400001c1c7828 */ /* 0x000fe20000000000 */
[----:B------:R-:W-:-:S09]  /*3890*/  ISETP.NE.AND P6, PT, R26, RZ, PT ;  /* 0x000000ff1a00720c */ /* 0x000fd20003fc5270 */
[----:B------:R-:W0:Y:S08]  /*38a0*/  FRND.F64.FLOOR R28, R28 ;  /* 0x0000001c001c7313 */ /* 0x000e300000305800 */
[----:B0-----:R-:W0:Y:S02]  /*38b0*/  F2F.F32.F64 R3, R28 ;  /* 0x0000001c00037310 */ /* 0x001e240000301000 */
[----:B0-----:R0:W-:Y:S02]  /*38c0*/  STS [R22], R3 ;  /* 0x0000000316007388 */ /* 0x0011e40000000800 */
[----:B0-----:R-:W-:Y:S01]  /*38d0*/  IMAD R22, R25, 0x4, R22 ;  /* 0x0000000419167824 */ /* 0x001fe200078e0216 */
[----:B------:R-:W-:Y:S06]  /*38e0*/  @!P6 BRA `(.L_x_31) ;  /* 0xfffffffc0070e947 */ /* 0x000fec000383ffff */
[----:B------:R-:W-:Y:S05]  /*38f0*/  BSYNC.RECONVERGENT B6 ;  /* 0x0000000000067941 */ /* 0x000fea0003800200 */
.L_x_29:
[----:B------:R-:W0:Y:S01]  /*3900*/  S2UR UR5, SR_CgaCtaId ;  /* 0x00000000000579c3 */ /* 0x000e220000008800 */
[----:B------:R-:W-:Y:S02]  /*3910*/  UMOV UR4, 0x400 ;  /* 0x0000040000047882 */ /* 0x000fe40000000000 */
[----:B0-----:R-:W-:-:S09]  /*3920*/  ULEA UR4, UR5, UR4, 0x18 ;  /* 0x0000000405047291 */ /* 0x001fd2000f8ec0ff */
[----:B------:R-:W0:Y:S03]  /*3930*/  LDS R3, [UR4+0x80] ;  /* 0x00008004ff037984 */ /* 0x000e260008000800 */
.L_x_33:
[----:B------:R-:W1:Y:S01]  /*3940*/  S2UR UR5, SR_CgaCtaId ;  /* 0x00000000000579c3 */ /* 0x000e620000008800 */
[----:B------:R-:W-:Y:S01]  /*3950*/  UMOV UR4, 0x400 ;  /* 0x0000040000047882 */ /* 0x000fe20000000000 */
[----:B----4-:R-:W-:Y:S01]  /*3960*/  IMAD.MOV.U32 R4, RZ, RZ, RZ ;  /* 0x000000ffff047224 */ /* 0x010fe200078e00ff */
[----:B------:R-:W-:Y:S01]  /*3970*/  MOV R8, 0x0 ;  /* 0x0000000000087802 */ /* 0x000fe20000000f00 */
[----:B0-----:R-:W-:Y:S01]  /*3980*/  IMAD R14, R3, 0xa, R24 ;  /* 0x0000000a030e7824 */ /* 0x001fe200078e0218 */
[----:B------:R-:W-:Y:S01]  /*3990*/  STL [R19], R16 ;  /* 0x0000001013007387 */ /* 0x000fe20000100800 */
[----:B------:R-:W-:-:S03]  /*39a0*/  IMAD.MOV.U32 R6, RZ, RZ, R18 ;  /* 0x000000ffff067224 */ /* 0x000fc600078e0012 */
[----:B------:R-:W-:Y:S01]  /*39b0*/  STL [R19+0x18], R14 ;  /* 0x0000180e13007387 */ /* 0x000fe20000100800 */
[----:B------:R-:W0:Y:S01]  /*39c0*/  LDC.64 R8, c[0x4][R8] ;  /* 0x0100000008087b82 */ /* 0x000e220000000a00 */
[----:B-1----:R-:W-:-:S09]  /*39d0*/  ULEA UR4, UR5, UR4, 0x18 ;  /* 0x0000000405047291 */ /* 0x002fd2000f8ec0ff */
[----:B------:R-:W1:Y:S02]  /*39e0*/  LDS R5, [UR4+0x7c] ;  /* 0x00007c04ff057984 */ /* 0x000e640008000800 */
[----:B-1----:R-:W-:-:S04]  /*39f0*/  IMAD.IADD R5, R5, 0x1, R24 ;  /* 0x0000000105057824 */ /* 0x002fc800078e0218 */
[----:B------:R-:W-:-:S05]  /*3a00*/  IMAD.HI R0, R5, -0x77777777, R4 ;  /* 0x8888888905007827 */ /* 0x000fca00078e0204 */
[----:B------:R-:W-:-:S04]  /*3a10*/  SHF.R.U32.HI R7, RZ, 0x1f, R0 ;  /* 0x0000001fff077819 */ /* 0x000fc80000011600 */
[----:B------:R-:W-:Y:S02]  /*3a20*/  LEA.HI.SX32 R7, R0, R7, 0x1c ;  /* 0x0000000700077211 */ /* 0x000fe400078fe2ff */
[----:B------:R-:W1:Y:S03]  /*3a30*/  LDS R0, [R23] ;  /* 0x0000000017007984 */ /* 0x000e660000000800 */
[----:B------:R-:W-:-:S05]  /*3a40*/  IMAD R7, R7, -0x1e, R5 ;  /* 0xffffffe207077824 */ /* 0x000fca00078e0205 */
[----:B------:R-:W-:Y:S01]  /*3a50*/  LEA R7, R7, UR4, 0x2 ;  /* 0x0000000407077c11 */ /* 0x000fe2000f8e10ff */
[----:B------:R-:W2:Y:S04]  /*3a60*/  LDCU.64 UR4, c[0x4][0x50] ;  /* 0x01000a00ff0477ac */ /* 0x000ea80008000a00 */
[----:B------:R3:W4:Y:S02]  /*3a70*/  LDS R17, [R7] ;  /* 0x0000000007117984 */ /* 0x0007240000000800 */
[----:B---3--:R-:W-:Y:S02]  /*3a80*/  IMAD.MOV.U32 R7, RZ, RZ, R2 ;  /* 0x000000ffff077224 */ /* 0x008fe400078e0002 */
[----:B--2---:R-:W-:Y:S02]  /*3a90*/  IMAD.U32 R4, RZ, RZ, UR4 ;  /* 0x00000004ff047e24 */ /* 0x004fe4000f8e00ff */
[----:B------:R-:W-:Y:S01]  /*3aa0*/  IMAD.U32 R5, RZ, RZ, UR5 ;  /* 0x00000005ff057e24 */ /* 0x000fe2000f8e00ff */
[----:B-1----:R-:W1:Y:S08]  /*3ab0*/  F2F.F64.F32 R12, R0 ;  /* 0x00000000000c7310 */ /* 0x002e700000201800 */
[----:B----4-:R-:W2:Y:S01]  /*3ac0*/  F2F.F64.F32 R10, R17 ;  /* 0x00000011000a7310 */ /* 0x010ea20000201800 */
[----:B-1----:R1:W-:Y:S04]  /*3ad0*/  STL.64 [R19+0x10], R12 ;  /* 0x0000100c13007387 */ /* 0x0023e80000100a00 */
[----:B0-2---:R1:W-:Y:S02]  /*3ae0*/  STL.64 [R19+0x8], R10 ;  /* 0x0000080a13007387 */ /* 0x0053e40000100a00 */
[----:B------:R-:W-:-:S07]  /*3af0*/  LEPC R20, `(.L_x_32) ;  /* 0x000000001014794e */ /* 0x000fce0000000000 */
[----:B-1----:R-:W-:Y:S05]  /*3b00*/  CALL.ABS.NOINC R8 ;  /* 0x0000000008007343 */ /* 0x002fea0003c00000 */
.L_x_32:
[----:B------:R-:W0:Y:S01]  /*3b10*/  S2UR UR5, SR_CgaCtaId ;  /* 0x00000000000579c3 */ /* 0x000e220000008800 */
[----:B------:R-:W-:Y:S01]  /*3b20*/  UMOV UR4, 0x400 ;  /* 0x0000040000047882 */ /* 0x000fe20000000000 */
[----:B------:R1:W2:Y:S06]  /*3b30*/  LDS R0, [R23] ;  /* 0x0000000017007984 */ /* 0x0002ac0000000800 */
[----:B------:R-:W3:Y:S01]  /*3b40*/  LDC.64 R6, c[0x0][0x380] ;  /* 0x0000e000ff067b82 */ /* 0x000ee20000000a00 */
[----:B-1----:R-:W-:-:S07]  /*3b50*/  IMAD R23, R25, 0x4, R23 ;  /* 0x0000000419177824 */ /* 0x002fce00078e0217 */
[----:B------:R-:W1:Y:S01]  /*3b60*/  LDC.64 R4, c[0x0][0x388] ;  /* 0x0000e200ff047b82 */ /* 0x000e620000000a00 */
[----:B0-----:R-:W-:-:S06]  /*3b70*/  ULEA UR4, UR5, UR4, 0x18 ;  /* 0x0000000405047291 */ /* 0x001fcc000f8ec0ff */
[----:B------:R-:W-:-:S05]  /*3b80*/  IMAD.U32 R8, RZ, RZ, UR4 ;  /* 0x00000004ff087e24 */ /* 0x000fca000f8e00ff */
[----:B------:R-:W0:Y:S01]  /*3b90*/  LDS R3, [R8+0x80] ;  /* 0x0000800008037984 */ /* 0x000e220000000800 */
[----:B--2---:R-:W2:Y:S01]  /*3ba0*/  F2I.TRUNC.NTZ R11, R0 ;  /* 0x00000000000b7305 */ /* 0x004ea2000020f100 */
[--C-:B0-----:R-:W-:Y:S02]  /*3bb0*/  IMAD R9, R3, 0xa, R24.reuse ;  /* 0x0000000a03097824 */ /* 0x101fe400078e0218 */
[----:B------:R-:W-:Y:S02]  /*3bc0*/  IMAD.IADD R24, R25, 0x1, R24 ;  /* 0x0000000119187824 */ /* 0x000fe400078e0218 */
[----:B---3--:R-:W-:-:S03]  /*3bd0*/  IMAD.WIDE R6, R9, 0x4, R6 ;  /* 0x0000000409067825 */ /* 0x008fc600078e0206 */
[----:B------:R-:W-:Y:S01]  /*3be0*/  ISETP.GE.U32.AND P0, PT, R24, 0xa, PT ;  /* 0x0000000a1800780c */ /* 0x000fe20003f06070 */
[----:B-1----:R-:W-:Y:S01]  /*3bf0*/  IMAD.WIDE R4, R9, 0x4, R4 ;  /* 0x0000000409047825 */ /* 0x002fe200078e0204 */
[----:B------:R4:W-:Y:S04]  /*3c00*/  STG.E desc[UR36][R6.64], R17 ;  /* 0x0000001106007986 */ /* 0x0009e8000c101924 */
[----:B--2---:R4:W-:Y:S07]  /*3c10*/  STG.E desc[UR36][R4.64], R11 ;  /* 0x0000000b04007986 */ /* 0x0049ee000c101924 */
[----:B------:R-:W-:Y:S05]  /*3c20*/  @!P0 BRA `(.L_x_33) ;  /* 0xfffffffc00448947 */ /* 0x000fea000383ffff */
.L_x_28:
[----:B------:R-:W-:Y:S05]  /*3c30*/  BSYNC.RECONVERGENT B7 ;  /* 0x0000000000077941 */ /* 0x000fea0003800200 */
.L_x_27:
[----:B012---:R-:W0:Y:S02]  /*3c40*/  LDS R2, [R8+0x7c] ;  /* 0x00007c0008027984 */ /* 0x007e240000000800 */
[----:B0-----:R-:W-:Y:S02]  /*3c50*/  VIADD R3, R2, 0xa ;  /* 0x0000000a02037836 */ /* 0x001fe40000000000 */
[----:B------:R-:W-:-:S04]  /*3c60*/  IMAD.MOV.U32 R2, RZ, RZ, RZ ;  /* 0x000000ffff027224 */ /* 0x000fc800078e00ff */
[----:B------:R-:W-:-:S05]  /*3c70*/  IMAD.HI R0, R3, -0x77777777, R2 ;  /* 0x8888888903007827 */ /* 0x000fca00078e0202 */
[----:B---34-:R-:W-:-:S04]  /*3c80*/  SHF.R.U32.HI R5, RZ, 0x1f, R0 ;  /* 0x0000001fff057819 */ /* 0x018fc80000011600 */
[----:B------:R-:W-:-:S05]  /*3c90*/  LEA.HI.SX32 R5, R0, R5, 0x1c ;  /* 0x0000000500057211 */ /* 0x000fca00078fe2ff */
[----:B------:R-:W-:-:S05]  /*3ca0*/  IMAD R5, R5, -0x1e, R3 ;  /* 0xffffffe205057824 */ /* 0x000fca00078e0203 */
[----:B------:R-:W-:Y:S01]  /*3cb0*/  STS [R8+0x7c], R5 ;  /* 0x00007c0508007388 */ /* 0x000fe20000000800 */
[----:B------:R-:W-:Y:S05]  /*3cc0*/  EXIT ;  /* 0x000000000000794d */ /* 0x000fea0003800000 */
.L_x_34:
[----:B------:R-:W-:-:S00]  /*3cd0*/  BRA `(.L_x_34) ;  /* 0xfffffffc00fc7947 */ /* 0x000fc0000383ffff */
[----:B------:R-:W-:-:S00]  /*3ce0*/  NOP ;  /* 0x0000000000007918 */ /* 0x000fc00000000000 */
        /* <DEDUP_REMOVED lines=9> */
.L_x_35:


//--------------------- .nv.global.init           --------------------------
	.section	.nv.global.init,"aw",@progbits
	.align	4
.nv.global.init:
	.type		mrg32k3aM1SubSeq,@object
	.size		mrg32k3aM1SubSeq,(mrg32k3aM2SubSeq - mrg32k3aM1SubSeq)
mrg32k3aM1SubSeq:
        /*0000*/ 	.byte	0x0b, 0xcc, 0xee, 0x04, 0x73, 0x29, 0x8b, 0x6f, 0xf6, 0x53, 0x03, 0xf6, 0x23, 0xf6, 0xea, 0xda
        /* <DEDUP_REMOVED lines=125> */
	.type		mrg32k3aM2SubSeq,@object
	.size		mrg32k3aM2SubSeq,(mrg32k3aM1 - mrg32k3aM2SubSeq)
mrg32k3aM2SubSeq:
        /* <DEDUP_REMOVED lines=126> */
	.type		mrg32k3aM1,@object
	.size		mrg32k3aM1,(mrg32k3aM1Seq - mrg32k3aM1)
mrg32k3aM1:
        /* <DEDUP_REMOVED lines=144> */
	.type		mrg32k3aM1Seq,@object
	.size		mrg32k3aM1Seq,(mrg32k3aM2 - mrg32k3aM1Seq)
mrg32k3aM1Seq:
        /* <DEDUP_REMOVED lines=144> */
	.type		mrg32k3aM2,@object
	.size		mrg32k3aM2,(mrg32k3aM2Seq - mrg32k3aM2)
mrg32k3aM2:
        /* <DEDUP_REMOVED lines=144> */
	.type		mrg32k3aM2Seq,@object
	.size		mrg32k3aM2Seq,(precalc_xorwow_matrix - mrg32k3aM2Seq)
mrg32k3aM2Seq:
        /* <DEDUP_REMOVED lines=144> */
	.type		precalc_xorwow_matrix,@object
	.size		precalc_xorwow_matrix,(precalc_xorwow_offset_matrix - precalc_xorwow_matrix)
precalc_xorwow_matrix:
        /* <DEDUP_REMOVED lines=6400> */
	.type		precalc_xorwow_offset_matrix,@object
	.size		precalc_xorwow_offset_matrix,($str - precalc_xorwow_offset_matrix)
precalc_xorwow_offset_matrix:
        /* <DEDUP_REMOVED lines=6400> */
	.type		$str,@object
	.size		$str,($str$1 - $str)
$str:
        /*353c0*/ 	.byte	0x43, 0x61, 0x6c, 0x63, 0x75, 0x6c, 0x61, 0x74, 0x65, 0x20, 0x73, 0x74, 0x75, 0x66, 0x66, 0x3a
        /*353d0*/ 	.byte	0x20, 0x62, 0x6c, 0x6f, 0x63, 0x6b, 0x20, 0x25, 0x69, 0x2c, 0x20, 0x74, 0x72, 0x75, 0x63, 0x6b
        /*353e0*/ 	.byte	0x45, 0x6c, 0x65, 0x6d, 0x20, 0x25, 0x69, 0x3a, 0x20, 0x25, 0x66, 0x0a, 0x00
	.type		$str$1,@object
	.size		$str$1,(.L_10 - $str$1)
$str$1:
        /*353ed*/ 	.byte	0x57, 0x72, 0x69, 0x74, 0x65, 0x20, 0x73, 0x74, 0x75, 0x66, 0x66, 0x3a, 0x20, 0x62, 0x6c, 0x6f
        /*353fd*/ 	.byte	0x63, 0x6b, 0x20, 0x25, 0x69, 0x3a, 0x20, 0x57, 0x72, 0x69, 0x74, 0x65, 0x20, 0x28, 0x25, 0x66
        /*3540d*/ 	.byte	0x2c, 0x20, 0x25, 0x66, 0x29, 0x20, 0x74, 0x6f, 0x20, 0x25, 0x69, 0x0a, 0x00
.L_10:


//--------------------- .nv.shared._Z8condensePfPiS0_ --------------------------
	.section	.nv.shared._Z8condensePfPiS0_,"aw",@nobits
	.sectionflags	@""
	.align	4
.nv.shared._Z8condensePfPiS0_:
	.zero		1216


//--------------------- .nv.shared.reserved.0     --------------------------
	.section	.nv.shared.reserved.0,"aw",@nobits
	.weak		__nv_reservedSMEM_offset_0_alias
	.size		__nv_reservedSMEM_offset_0_alias, 0, 64
	.other		__nv_reservedSMEM_offset_0_alias,@"STO_CUDA_RESERVED_SHARED STV_DEFAULT"
__nv_reservedSMEM_offset_0_alias:
	.zero		0
	.zero		64


//--------------------- .nv.constant0._Z8condensePfPiS0_ --------------------------
	.section	.nv.constant0._Z8condensePfPiS0_,"a",@progbits
	.sectionflags	@""
	.align	4
.nv.constant0._Z8condensePfPiS0_:
	.zero		920


//--------------------- SYMBOLS --------------------------

	.type		.nv.reservedSmem.offset0,@object
	.size		.nv.reservedSmem.offset0,0x4
	.type		.nv.reservedSmem.cap,@object
	.size		.nv.reservedSmem.cap,0x4
	.type		vprintf,@function
